//
// Generated by NVIDIA NVVM Compiler
//
// Compiler Build ID: CL-36424714
// Cuda compilation tools, release 13.0, V13.0.88
// Based on NVVM 20.0.0
//

.version 9.0
.target sm_100
.address_size 64

	// .globl	_Z15deal_with_tanksPiS_S_S_S_ixS_
.extern .shared .align 16 .b8 s_data[];

.visible .entry _Z15deal_with_tanksPiS_S_S_S_ixS_(
	.param .u64 .ptr .align 1 _Z15deal_with_tanksPiS_S_S_S_ixS__param_0,
	.param .u64 .ptr .align 1 _Z15deal_with_tanksPiS_S_S_S_ixS__param_1,
	.param .u64 .ptr .align 1 _Z15deal_with_tanksPiS_S_S_S_ixS__param_2,
	.param .u64 .ptr .align 1 _Z15deal_with_tanksPiS_S_S_S_ixS__param_3,
	.param .u64 .ptr .align 1 _Z15deal_with_tanksPiS_S_S_S_ixS__param_4,
	.param .u32 _Z15deal_with_tanksPiS_S_S_S_ixS__param_5,
	.param .u64 _Z15deal_with_tanksPiS_S_S_S_ixS__param_6,
	.param .u64 .ptr .align 1 _Z15deal_with_tanksPiS_S_S_S_ixS__param_7
)
{
	.reg .pred 	%p<43>;
	.reg .b32 	%r<116>;
	.reg .b64 	%rd<143>;

	ld.param.u64 	%rd45, [_Z15deal_with_tanksPiS_S_S_S_ixS__param_0];
	ld.param.u64 	%rd46, [_Z15deal_with_tanksPiS_S_S_S_ixS__param_1];
	ld.param.u64 	%rd47, [_Z15deal_with_tanksPiS_S_S_S_ixS__param_2];
	ld.param.u64 	%rd51, [_Z15deal_with_tanksPiS_S_S_S_ixS__param_3];
	ld.param.u32 	%r44, [_Z15deal_with_tanksPiS_S_S_S_ixS__param_5];
	ld.param.u64 	%rd49, [_Z15deal_with_tanksPiS_S_S_S_ixS__param_6];
	ld.param.u64 	%rd50, [_Z15deal_with_tanksPiS_S_S_S_ixS__param_7];
	cvta.to.global.u64 	%rd1, %rd51;
	shl.b32 	%r1, %r44, 3;
	shl.b32 	%r2, %r44, 2;
	mov.u32 	%r3, %tid.x;
	mov.u32 	%r45, %ntid.x;
	mov.u32 	%r46, %ctaid.x;
	mul.lo.s32 	%r4, %r45, %r46;
	add.s32 	%r5, %r4, %r3;
	setp.ge.s32 	%p1, %r5, %r44;
	@%p1 bra 	$L__BB0_40;
	cvta.to.global.u64 	%rd52, %rd47;
	cvt.s64.s32 	%rd2, %r5;
	mul.wide.s32 	%rd53, %r5, 4;
	add.s64 	%rd54, %rd1, %rd53;
	ld.global.u32 	%r47, [%rd54];
	add.s64 	%rd3, %rd52, %rd53;
	st.global.u32 	[%rd3], %r47;
	setp.lt.s32 	%p2, %r47, 1;
	@%p2 bra 	$L__BB0_3;
	cvta.to.global.u64 	%rd55, %rd50;
	atom.global.add.u32 	%r48, [%rd55], 1;
$L__BB0_3:
	cvt.s64.s32 	%rd4, %r44;
	or.b64  	%rd56, %rd49, %rd4;
	and.b64  	%rd57, %rd56, -4294967296;
	setp.ne.s64 	%p3, %rd57, 0;
	@%p3 bra 	$L__BB0_5;
	cvt.u32.u64 	%r49, %rd4;
	cvt.u32.u64 	%r50, %rd49;
	rem.u32 	%r51, %r50, %r49;
	cvt.u64.u32 	%rd121, %r51;
	bra.uni 	$L__BB0_6;
$L__BB0_5:
	rem.s64 	%rd121, %rd49, %rd4;
$L__BB0_6:
	setp.eq.s64 	%p4, %rd121, 0;
	@%p4 bra 	$L__BB0_40;
	mov.u32 	%r109, s_data;
	add.s32 	%r6, %r109, %r2;
	bar.sync 	0;
	cvta.to.global.u64 	%rd58, %rd45;
	shl.b64 	%rd59, %rd2, 2;
	add.s64 	%rd60, %rd58, %rd59;
	ld.global.u32 	%r54, [%rd60];
	shl.b32 	%r55, %r5, 2;
	add.s32 	%r7, %r109, %r55;
	st.shared.u32 	[%r7], %r54;
	cvta.to.global.u64 	%rd61, %rd46;
	add.s64 	%rd62, %rd61, %rd59;
	ld.global.u32 	%r56, [%rd62];
	add.s32 	%r8, %r6, %r55;
	st.shared.u32 	[%r8], %r56;
	ld.global.u32 	%r57, [%rd3];
	add.s32 	%r58, %r7, %r1;
	st.shared.u32 	[%r58], %r57;
	bar.sync 	0;
	ld.shared.u32 	%r59, [%r58];
	setp.lt.s32 	%p5, %r59, 1;
	@%p5 bra 	$L__BB0_40;
	add.s64 	%rd8, %rd49, %rd2;
	or.b64  	%rd63, %rd8, %rd4;
	and.b64  	%rd64, %rd63, -4294967296;
	setp.ne.s64 	%p6, %rd64, 0;
	@%p6 bra 	$L__BB0_10;
	cvt.u32.u64 	%r60, %rd4;
	cvt.u32.u64 	%r61, %rd8;
	rem.u32 	%r62, %r61, %r60;
	cvt.u64.u32 	%rd122, %r62;
	bra.uni 	$L__BB0_11;
$L__BB0_10:
	rem.s64 	%rd122, %rd8, %rd4;
$L__BB0_11:
	cvt.u32.u64 	%r63, %rd122;
	shl.b32 	%r64, %r63, 2;
	add.s32 	%r66, %r109, %r64;
	ld.shared.u32 	%r67, [%r66];
	ld.shared.u32 	%r9, [%r7];
	sub.s32 	%r10, %r67, %r9;
	add.s32 	%r68, %r6, %r64;
	ld.shared.u32 	%r69, [%r68];
	ld.shared.u32 	%r11, [%r8];
	sub.s32 	%r12, %r69, %r11;
	setp.lt.s32 	%p7, %r44, 1;
	mov.b64 	%rd129, -1;
	@%p7 bra 	$L__BB0_38;
	and.b32  	%r13, %r44, 3;
	setp.lt.u32 	%p8, %r44, 4;
	mov.b64 	%rd128, 9223372036854775807;
	mov.b64 	%rd129, -1;
	mov.b32 	%r112, 0;
	@%p8 bra 	$L__BB0_31;
	and.b32  	%r112, %r44, 2147483644;
	neg.s32 	%r110, %r5;
	mov.b64 	%rd128, 9223372036854775807;
	mov.b64 	%rd129, -1;
	mov.b32 	%r111, 0;
	mov.b64 	%rd123, 3;
$L__BB0_14:
	setp.eq.s32 	%p9, %r110, 0;
	add.s32 	%r19, %r109, %r1;
	add.s32 	%r20, %r109, %r2;
	@%p9 bra 	$L__BB0_18;
	ld.shared.u32 	%r73, [%r19];
	setp.lt.s32 	%p10, %r73, 1;
	@%p10 bra 	$L__BB0_18;
	ld.shared.u32 	%r74, [%r109];
	sub.s32 	%r21, %r74, %r9;
	ld.shared.u32 	%r76, [%r20];
	sub.s32 	%r22, %r76, %r11;
	mul.wide.s32 	%rd72, %r21, %r12;
	mul.wide.s32 	%rd73, %r22, %r10;
	setp.ne.s64 	%p11, %rd72, %rd73;
	mul.wide.s32 	%rd74, %r21, %r10;
	mul.wide.s32 	%rd75, %r22, %r12;
	or.b64  	%rd76, %rd74, %rd75;
	setp.lt.s64 	%p12, %rd76, 0;
	or.pred  	%p13, %p12, %p11;
	@%p13 bra 	$L__BB0_18;
	mul.wide.s32 	%rd77, %r21, %r21;
	mul.wide.s32 	%rd78, %r22, %r22;
	add.s64 	%rd79, %rd78, %rd77;
	setp.gt.s64 	%p14, %rd79, %rd128;
	add.s64 	%rd80, %rd123, -3;
	min.s64 	%rd128, %rd79, %rd128;
	selp.b64 	%rd129, %rd129, %rd80, %p14;
$L__BB0_18:
	add.s32 	%r78, %r111, 1;
	setp.eq.s32 	%p15, %r78, %r5;
	@%p15 bra 	$L__BB0_22;
	ld.shared.u32 	%r79, [%r19+4];
	setp.lt.s32 	%p16, %r79, 1;
	@%p16 bra 	$L__BB0_22;
	ld.shared.u32 	%r80, [%r109+4];
	sub.s32 	%r23, %r80, %r9;
	ld.shared.u32 	%r82, [%r20+4];
	sub.s32 	%r24, %r82, %r11;
	mul.wide.s32 	%rd81, %r23, %r12;
	mul.wide.s32 	%rd82, %r24, %r10;
	setp.ne.s64 	%p17, %rd81, %rd82;
	mul.wide.s32 	%rd83, %r23, %r10;
	mul.wide.s32 	%rd84, %r24, %r12;
	or.b64  	%rd85, %rd83, %rd84;
	setp.lt.s64 	%p18, %rd85, 0;
	or.pred  	%p19, %p18, %p17;
	@%p19 bra 	$L__BB0_22;
	mul.wide.s32 	%rd86, %r23, %r23;
	mul.wide.s32 	%rd87, %r24, %r24;
	add.s64 	%rd88, %rd87, %rd86;
	setp.gt.s64 	%p20, %rd88, %rd128;
	add.s64 	%rd89, %rd123, -2;
	min.s64 	%rd128, %rd88, %rd128;
	selp.b64 	%rd129, %rd129, %rd89, %p20;
$L__BB0_22:
	add.s32 	%r84, %r111, 2;
	setp.eq.s32 	%p21, %r84, %r5;
	@%p21 bra 	$L__BB0_26;
	ld.shared.u32 	%r85, [%r19+8];
	setp.lt.s32 	%p22, %r85, 1;
	@%p22 bra 	$L__BB0_26;
	ld.shared.u32 	%r86, [%r109+8];
	sub.s32 	%r25, %r86, %r9;
	ld.shared.u32 	%r88, [%r20+8];
	sub.s32 	%r26, %r88, %r11;
	mul.wide.s32 	%rd90, %r25, %r12;
	mul.wide.s32 	%rd91, %r26, %r10;
	setp.ne.s64 	%p23, %rd90, %rd91;
	mul.wide.s32 	%rd92, %r25, %r10;
	mul.wide.s32 	%rd93, %r26, %r12;
	or.b64  	%rd94, %rd92, %rd93;
	setp.lt.s64 	%p24, %rd94, 0;
	or.pred  	%p25, %p24, %p23;
	@%p25 bra 	$L__BB0_26;
	mul.wide.s32 	%rd95, %r25, %r25;
	mul.wide.s32 	%rd96, %r26, %r26;
	add.s64 	%rd97, %rd96, %rd95;
	setp.gt.s64 	%p26, %rd97, %rd128;
	add.s64 	%rd98, %rd123, -1;
	min.s64 	%rd128, %rd97, %rd128;
	selp.b64 	%rd129, %rd129, %rd98, %p26;
$L__BB0_26:
	add.s32 	%r90, %r111, 3;
	setp.eq.s32 	%p27, %r90, %r5;
	@%p27 bra 	$L__BB0_30;
	ld.shared.u32 	%r91, [%r19+12];
	setp.lt.s32 	%p28, %r91, 1;
	@%p28 bra 	$L__BB0_30;
	ld.shared.u32 	%r92, [%r109+12];
	sub.s32 	%r27, %r92, %r9;
	ld.shared.u32 	%r94, [%r20+12];
	sub.s32 	%r28, %r94, %r11;
	mul.wide.s32 	%rd99, %r27, %r12;
	mul.wide.s32 	%rd100, %r28, %r10;
	setp.ne.s64 	%p29, %rd99, %rd100;
	mul.wide.s32 	%rd101, %r27, %r10;
	mul.wide.s32 	%rd102, %r28, %r12;
	or.b64  	%rd103, %rd101, %rd102;
	setp.lt.s64 	%p30, %rd103, 0;
	or.pred  	%p31, %p30, %p29;
	@%p31 bra 	$L__BB0_30;
	mul.wide.s32 	%rd104, %r27, %r27;
	mul.wide.s32 	%rd105, %r28, %r28;
	add.s64 	%rd106, %rd105, %rd104;
	setp.gt.s64 	%p32, %rd106, %rd128;
	min.s64 	%rd128, %rd106, %rd128;
	selp.b64 	%rd129, %rd129, %rd123, %p32;
$L__BB0_30:
	add.s32 	%r111, %r111, 4;
	add.s64 	%rd123, %rd123, 4;
	add.s32 	%r110, %r110, 4;
	add.s32 	%r109, %r109, 16;
	setp.ne.s32 	%p33, %r111, %r112;
	@%p33 bra 	$L__BB0_14;
$L__BB0_31:
	setp.eq.s32 	%p34, %r13, 0;
	@%p34 bra 	$L__BB0_38;
	cvt.u64.u32 	%rd137, %r112;
	shl.b32 	%r96, %r112, 2;
	mov.u32 	%r97, s_data;
	add.s32 	%r115, %r97, %r96;
	sub.s32 	%r98, %r112, %r4;
	sub.s32 	%r114, %r98, %r3;
	neg.s32 	%r113, %r13;
$L__BB0_33:
	.pragma "nounroll";
	setp.eq.s32 	%p35, %r114, 0;
	@%p35 bra 	$L__BB0_37;
	add.s32 	%r99, %r115, %r1;
	ld.shared.u32 	%r100, [%r99];
	setp.lt.s32 	%p36, %r100, 1;
	@%p36 bra 	$L__BB0_37;
	ld.shared.u32 	%r101, [%r115];
	sub.s32 	%r39, %r101, %r9;
	add.s32 	%r103, %r115, %r2;
	ld.shared.u32 	%r104, [%r103];
	sub.s32 	%r40, %r104, %r11;
	mul.wide.s32 	%rd107, %r39, %r12;
	mul.wide.s32 	%rd108, %r40, %r10;
	setp.ne.s64 	%p37, %rd107, %rd108;
	mul.wide.s32 	%rd109, %r39, %r10;
	mul.wide.s32 	%rd110, %r40, %r12;
	or.b64  	%rd111, %rd109, %rd110;
	setp.lt.s64 	%p38, %rd111, 0;
	or.pred  	%p39, %p38, %p37;
	@%p39 bra 	$L__BB0_37;
	mul.wide.s32 	%rd112, %r39, %r39;
	mul.wide.s32 	%rd113, %r40, %r40;
	add.s64 	%rd114, %rd113, %rd112;
	setp.gt.s64 	%p40, %rd114, %rd128;
	min.s64 	%rd128, %rd114, %rd128;
	selp.b64 	%rd129, %rd129, %rd137, %p40;
$L__BB0_37:
	add.s64 	%rd137, %rd137, 1;
	add.s32 	%r115, %r115, 4;
	add.s32 	%r114, %r114, 1;
	add.s32 	%r113, %r113, 1;
	setp.ne.s32 	%p41, %r113, 0;
	@%p41 bra 	$L__BB0_33;
$L__BB0_38:
	setp.eq.s64 	%p42, %rd129, -1;
	@%p42 bra 	$L__BB0_40;
	ld.param.u64 	%rd120, [_Z15deal_with_tanksPiS_S_S_S_ixS__param_4];
	cvta.to.global.u64 	%rd115, %rd120;
	shl.b64 	%rd116, %rd2, 2;
	add.s64 	%rd117, %rd115, %rd116;
	ld.global.u32 	%r106, [%rd117];
	add.s32 	%r107, %r106, 1;
	st.global.u32 	[%rd117], %r107;
	shl.b64 	%rd118, %rd129, 2;
	add.s64 	%rd119, %rd1, %rd118;
	atom.global.add.u32 	%r108, [%rd119], -1;
$L__BB0_40:
	ret;

}
	// .globl	_Z24initialize_device_valuesPiS_S_S_ii
.visible .entry _Z24initialize_device_valuesPiS_S_S_ii(
	.param .u64 .ptr .align 1 _Z24initialize_device_valuesPiS_S_S_ii_param_0,
	.param .u64 .ptr .align 1 _Z24initialize_device_valuesPiS_S_S_ii_param_1,
	.param .u64 .ptr .align 1 _Z24initialize_device_valuesPiS_S_S_ii_param_2,
	.param .u64 .ptr .align 1 _Z24initialize_device_valuesPiS_S_S_ii_param_3,
	.param .u32 _Z24initialize_device_valuesPiS_S_S_ii_param_4,
	.param .u32 _Z24initialize_device_valuesPiS_S_S_ii_param_5
)
{
	.reg .pred 	%p<2>;
	.reg .b32 	%r<7>;
	.reg .b64 	%rd<13>;

	ld.param.u64 	%rd2, [_Z24initialize_device_valuesPiS_S_S_ii_param_0];
	ld.param.u64 	%rd3, [_Z24initialize_device_valuesPiS_S_S_ii_param_1];
	ld.param.u64 	%rd4, [_Z24initialize_device_valuesPiS_S_S_ii_param_2];
	ld.param.u32 	%r1, [_Z24initialize_device_valuesPiS_S_S_ii_param_4];
	ld.param.s32 	%rd5, [_Z24initialize_device_valuesPiS_S_S_ii_param_5];
	mov.u32 	%r2, %tid.x;
	mov.u32 	%r3, %ntid.x;
	mov.u32 	%r4, %ctaid.x;
	mad.lo.s32 	%r5, %r3, %r4, %r2;
	cvt.u64.u32 	%rd1, %r5;
	setp.ge.s64 	%p1, %rd1, %rd5;
	@%p1 bra 	$L__BB1_2;
	cvta.to.global.u64 	%rd6, %rd2;
	cvta.to.global.u64 	%rd7, %rd3;
	cvta.to.global.u64 	%rd8, %rd4;
	shl.b64 	%rd9, %rd1, 2;
	add.s64 	%rd10, %rd6, %rd9;
	st.global.u32 	[%rd10], %r1;
	add.s64 	%rd11, %rd7, %rd9;
	st.global.u32 	[%rd11], %r1;
	add.s64 	%rd12, %rd8, %rd9;
	mov.b32 	%r6, 0;
	st.global.u32 	[%rd12], %r6;
$L__BB1_2:
	ret;

}


// ===== COMPILED SASS (sm_100) =====

	.target	sm_100

	.elftype	@"ET_EXEC"


//--------------------- .note.nv.tkinfo           --------------------------
	.section	.note.nv.tkinfo,"",@"SHT_NOTE"
	.sectionflags	@"SHF_NOTE_NV_TKINFO"
	.tkinfo
        /*0018*/ 	.word	0x00000002
        /*0030*/ 	.string	""
        /*0030*/ 	.string	"ptxas"
        /*0030*/ 	.string	"Cuda compilation tools, release 13.0, V13.0.88"
        /*0030*/ 	.string	"Build cuda_13.0.r13.0/compiler.36424714_0"
        /*0030*/ 	.string	"-arch sm_100 -m 64 "



//--------------------- .note.nv.cuinfo           --------------------------
	.section	.note.nv.cuinfo,"",@"SHT_NOTE"
	.sectionflags	@"SHF_NOTE_NV_CUINFO"
        /*0018*/ 	.short	0x0002
        /*001a*/ 	.short	0x0064
        /*001c*/ 	.short	0x0082
	.zero		2


//--------------------- .nv.info                  --------------------------
	.section	.nv.info,"",@"SHT_CUDA_INFO"
	.align	4


	//----- nvinfo : EIATTR_REGCOUNT
	.align		4
        /*0000*/ 	.byte	0x04, 0x2f
        /*0002*/ 	.short	(.L_1 - .L_0)
	.align		4
.L_0:
        /*0004*/ 	.word	index@(_Z15deal_with_tanksPiS_S_S_S_ixS_)
        /*0008*/ 	.word	0x0000001e


	//----- nvinfo : EIATTR_FRAME_SIZE
	.align		4
.L_1:
        /*000c*/ 	.byte	0x04, 0x11
        /*000e*/ 	.short	(.L_3 - .L_2)
	.align		4
.L_2:
        /*0010*/ 	.word	index@($__internal_0_$__cuda_sm20_rem_s64)
        /*0014*/ 	.word	0x00000000


	//----- nvinfo : EIATTR_FRAME_SIZE
	.align		4
.L_3:
        /*0018*/ 	.byte	0x04, 0x11
        /*001a*/ 	.short	(.L_5 - .L_4)
	.align		4
.L_4:
        /*001c*/ 	.word	index@(_Z15deal_with_tanksPiS_S_S_S_ixS_)
        /*0020*/ 	.word	0x00000000


	//----- nvinfo : EIATTR_REGCOUNT
	.align		4
.L_5:
        /*0024*/ 	.byte	0x04, 0x2f
        /*0026*/ 	.short	(.L_7 - .L_6)
	.align		4
.L_6:
        /*0028*/ 	.word	index@(_Z24initialize_device_valuesPiS_S_S_ii)
        /*002c*/ 	.word	0x0000000c


	//----- nvinfo : EIATTR_FRAME_SIZE
	.align		4
.L_7:
        /*0030*/ 	.byte	0x04, 0x11
        /*0032*/ 	.short	(.L_9 - .L_8)
	.align		4
.L_8:
        /*0034*/ 	.word	index@(_Z24initialize_device_valuesPiS_S_S_ii)
        /*0038*/ 	.word	0x00000000


	//----- nvinfo : EIATTR_MIN_STACK_SIZE
	.align		4
.L_9:
        /*003c*/ 	.byte	0x04, 0x12
        /*003e*/ 	.short	(.L_11 - .L_10)
	.align		4
.L_10:
        /*0040*/ 	.word	index@(_Z24initialize_device_valuesPiS_S_S_ii)
        /*0044*/ 	.word	0x00000000


	//----- nvinfo : EIATTR_MIN_STACK_SIZE
	.align		4
.L_11:
        /*0048*/ 	.byte	0x04, 0x12
        /*004a*/ 	.short	(.L_13 - .L_12)
	.align		4
.L_12:
        /*004c*/ 	.word	index@(_Z15deal_with_tanksPiS_S_S_S_ixS_)
        /*0050*/ 	.word	0x00000000
.L_13:


//--------------------- .nv.compat                --------------------------
	.section	.nv.compat,"",@"SHT_CUDA_COMPAT_INFO"
	.align	4
        /*0000*/ 	.byte	0x02, 0x09, 0x00, 0x00, 0x02, 0x02, 0x01, 0x00, 0x02, 0x05, 0x05, 0x00, 0x03, 0x07, 0x01, 0x01
        /*0010*/ 	.byte	0x02, 0x03, 0x00, 0x00, 0x02, 0x06, 0x01, 0x00, 0x04, 0x0b, 0x08, 0x00, 0x09, 0x00, 0x00, 0x00
        /*0020*/ 	.byte	0x00, 0x00, 0x00, 0x00


//--------------------- .nv.info._Z24initialize_device_valuesPiS_S_S_ii --------------------------
	.section	.nv.info._Z24initialize_device_valuesPiS_S_S_ii,"",@"SHT_CUDA_INFO"
	.sectionflags	@""
	.align	4


	//----- nvinfo : EIATTR_CUDA_API_VERSION
	.align		4
        /*0000*/ 	.byte	0x04, 0x37
        /*0002*/ 	.short	(.L_15 - .L_14)
.L_14:
        /*0004*/ 	.word	0x00000082


	//----- nvinfo : EIATTR_KPARAM_INFO
	.align		4
.L_15:
        /*0008*/ 	.byte	0x04, 0x17
        /*000a*/ 	.short	(.L_17 - .L_16)
.L_16:
        /*000c*/ 	.word	0x00000000
        /*0010*/ 	.short	0x0005
        /*0012*/ 	.short	0x0024
        /*0014*/ 	.byte	0x00, 0xf0, 0x11, 0x00


	//----- nvinfo : EIATTR_KPARAM_INFO
	.align		4
.L_17:
        /*0018*/ 	.byte	0x04, 0x17
        /*001a*/ 	.short	(.L_19 - .L_18)
.L_18:
        /*001c*/ 	.word	0x00000000
        /*0020*/ 	.short	0x0004
        /*0022*/ 	.short	0x0020
        /*0024*/ 	.byte	0x00, 0xf0, 0x11, 0x00


	//----- nvinfo : EIATTR_KPARAM_INFO
	.align		4
.L_19:
        /*0028*/ 	.byte	0x04, 0x17
        /*002a*/ 	.short	(.L_21 - .L_20)
.L_20:
        /*002c*/ 	.word	0x00000000
        /*0030*/ 	.short	0x0003
        /*0032*/ 	.short	0x0018
        /*0034*/ 	.byte	0x00, 0xf5, 0x21, 0x00


	//----- nvinfo : EIATTR_KPARAM_INFO
	.align		4
.L_21:
        /*0038*/ 	.byte	0x04, 0x17
        /*003a*/ 	.short	(.L_23 - .L_22)
.L_22:
        /*003c*/ 	.word	0x00000000
        /*0040*/ 	.short	0x0002
        /*0042*/ 	.short	0x0010
        /*0044*/ 	.byte	0x00, 0xf5, 0x21, 0x00


	//----- nvinfo : EIATTR_KPARAM_INFO
	.align		4
.L_23:
        /*0048*/ 	.byte	0x04, 0x17
        /*004a*/ 	.short	(.L_25 - .L_24)
.L_24:
        /*004c*/ 	.word	0x00000000
        /*0050*/ 	.short	0x0001
        /*0052*/ 	.short	0x0008
        /*0054*/ 	.byte	0x00, 0xf5, 0x21, 0x00


	//----- nvinfo : EIATTR_KPARAM_INFO
	.align		4
.L_25:
        /*0058*/ 	.byte	0x04, 0x17
        /*005a*/ 	.short	(.L_27 - .L_26)
.L_26:
        /*005c*/ 	.word	0x00000000
        /*0060*/ 	.short	0x0000
        /*0062*/ 	.short	0x0000
        /*0064*/ 	.byte	0x00, 0xf5, 0x21, 0x00


	//----- nvinfo : EIATTR_SPARSE_MMA_MASK
	.align		4
.L_27:
        /*0068*/ 	.byte	0x03, 0x50
        /*006a*/ 	.short	0x0000


	//----- nvinfo : EIATTR_MAXREG_COUNT
	.align		4
        /*006c*/ 	.byte	0x03, 0x1b
        /*006e*/ 	.short	0x00ff


	//----- nvinfo : EIATTR_MERCURY_ISA_VERSION
	.align		4
        /*0070*/ 	.byte	0x03, 0x5f
        /*0072*/ 	.short	0x0101


	//----- nvinfo : EIATTR_VRC_CTA_INIT_COUNT
	.align		4
        /*0074*/ 	.byte	0x02, 0x4a
	.zero		1
	.zero		1


	//----- nvinfo : EIATTR_EXIT_INSTR_OFFSETS
	.align		4
        /*0078*/ 	.byte	0x04, 0x1c
        /*007a*/ 	.short	(.L_29 - .L_28)


	//   ....[0]....
.L_28:
        /*007c*/ 	.word	0x00000090


	//   ....[1]....
        /*0080*/ 	.word	0x00000190


	//----- nvinfo : EIATTR_CBANK_PARAM_SIZE
	.align		4
.L_29:
        /*0084*/ 	.byte	0x03, 0x19
        /*0086*/ 	.short	0x0028


	//----- nvinfo : EIATTR_PARAM_CBANK
	.align		4
        /*0088*/ 	.byte	0x04, 0x0a
        /*008a*/ 	.short	(.L_31 - .L_30)
	.align		4
.L_30:
        /*008c*/ 	.word	index@(.nv.constant0._Z24initialize_device_valuesPiS_S_S_ii)
        /*0090*/ 	.short	0x0380
        /*0092*/ 	.short	0x0028


	//----- nvinfo : EIATTR_SW_WAR
	.align		4
.L_31:
        /*0094*/ 	.byte	0x04, 0x36
        /*0096*/ 	.short	(.L_33 - .L_32)
.L_32:
        /*0098*/ 	.word	0x00000008
.L_33:


//--------------------- .nv.info._Z15deal_with_tanksPiS_S_S_S_ixS_ --------------------------
	.section	.nv.info._Z15deal_with_tanksPiS_S_S_S_ixS_,"",@"SHT_CUDA_INFO"
	.sectionflags	@""
	.align	4


	//----- nvinfo : EIATTR_CUDA_API_VERSION
	.align		4
        /*0000*/ 	.byte	0x04, 0x37
        /*0002*/ 	.short	(.L_35 - .L_34)
.L_34:
        /*0004*/ 	.word	0x00000082


	//----- nvinfo : EIATTR_KPARAM_INFO
	.align		4
.L_35:
        /*0008*/ 	.byte	0x04, 0x17
        /*000a*/ 	.short	(.L_37 - .L_36)
.L_36:
        /*000c*/ 	.word	0x00000000
        /*0010*/ 	.short	0x0007
        /*0012*/ 	.short	0x0038
        /*0014*/ 	.byte	0x00, 0xf5, 0x21, 0x00


	//----- nvinfo : EIATTR_KPARAM_INFO
	.align		4
.L_37:
        /*0018*/ 	.byte	0x04, 0x17
        /*001a*/ 	.short	(.L_39 - .L_38)
.L_38:
        /*001c*/ 	.word	0x00000000
        /*0020*/ 	.short	0x0006
        /*0022*/ 	.short	0x0030
        /*0024*/ 	.byte	0x00, 0xf0, 0x21, 0x00


	//----- nvinfo : EIATTR_KPARAM_INFO
	.align		4
.L_39:
        /*0028*/ 	.byte	0x04, 0x17
        /*002a*/ 	.short	(.L_41 - .L_40)
.L_40:
        /*002c*/ 	.word	0x00000000
        /*0030*/ 	.short	0x0005
        /*0032*/ 	.short	0x0028
        /*0034*/ 	.byte	0x00, 0xf0, 0x11, 0x00


	//----- nvinfo : EIATTR_KPARAM_INFO
	.align		4
.L_41:
        /*0038*/ 	.byte	0x04, 0x17
        /*003a*/ 	.short	(.L_43 - .L_42)
.L_42:
        /*003c*/ 	.word	0x00000000
        /*0040*/ 	.short	0x0004
        /*0042*/ 	.short	0x0020
        /*0044*/ 	.byte	0x00, 0xf5, 0x21, 0x00


	//----- nvinfo : EIATTR_KPARAM_INFO
	.align		4
.L_43:
        /*0048*/ 	.byte	0x04, 0x17
        /*004a*/ 	.short	(.L_45 - .L_44)
.L_44:
        /*004c*/ 	.word	0x00000000
        /*0050*/ 	.short	0x0003
        /*0052*/ 	.short	0x0018
        /*0054*/ 	.byte	0x00, 0xf5, 0x21, 0x00


	//----- nvinfo : EIATTR_KPARAM_INFO
	.align		4
.L_45:
        /*0058*/ 	.byte	0x04, 0x17
        /*005a*/ 	.short	(.L_47 - .L_46)
.L_46:
        /*005c*/ 	.word	0x00000000
        /*0060*/ 	.short	0x0002
        /*0062*/ 	.short	0x0010
        /*0064*/ 	.byte	0x00, 0xf5, 0x21, 0x00


	//----- nvinfo : EIATTR_KPARAM_INFO
	.align		4
.L_47:
        /*0068*/ 	.byte	0x04, 0x17
        /*006a*/ 	.short	(.L_49 - .L_48)
.L_48:
        /*006c*/ 	.word	0x00000000
        /*0070*/ 	.short	0x0001
        /*0072*/ 	.short	0x0008
        /*0074*/ 	.byte	0x00, 0xf5, 0x21, 0x00


	//----- nvinfo : EIATTR_KPARAM_INFO
	.align		4
.L_49:
        /*0078*/ 	.byte	0x04, 0x17
        /*007a*/ 	.short	(.L_51 - .L_50)
.L_50:
        /*007c*/ 	.word	0x00000000
        /*0080*/ 	.short	0x0000
        /*0082*/ 	.short	0x0000
        /*0084*/ 	.byte	0x00, 0xf5, 0x21, 0x00


	//----- nvinfo : EIATTR_SPARSE_MMA_MASK
	.align		4
.L_51:
        /*0088*/ 	.byte	0x03, 0x50
        /*008a*/ 	.short	0x0000


	//----- nvinfo : EIATTR_MAXREG_COUNT
	.align		4
        /*008c*/ 	.byte	0x03, 0x1b
        /*008e*/ 	.short	0x00ff


	//----- nvinfo : EIATTR_NUM_BARRIERS
	.align		4
        /*0090*/ 	.byte	0x02, 0x4c
        /*0092*/ 	.byte	0x01
	.zero		1


	//----- nvinfo : EIATTR_MERCURY_ISA_VERSION
	.align		4
        /*0094*/ 	.byte	0x03, 0x5f
        /*0096*/ 	.short	0x0101


	//----- nvinfo : EIATTR_INT_WARP_WIDE_INSTR_OFFSETS
	.align		4
        /*0098*/ 	.byte	0x04, 0x31
        /*009a*/ 	.short	(.L_53 - .L_52)


	//   ....[0]....
.L_52:
        /*009c*/ 	.word	0x00000150


	//----- nvinfo : EIATTR_VRC_CTA_INIT_COUNT
	.align		4
.L_53:
        /*00a0*/ 	.byte	0x02, 0x4a
	.zero		1
	.zero		1


	//----- nvinfo : EIATTR_EXIT_INSTR_OFFSETS
	.align		4
        /*00a4*/ 	.byte	0x04, 0x1c
        /*00a6*/ 	.short	(.L_55 - .L_54)


	//   ....[0]....
.L_54:
        /*00a8*/ 	.word	0x00000080


	//   ....[1]....
        /*00ac*/ 	.word	0x000003f0


	//   ....[2]....
        /*00b0*/ 	.word	0x000005a0


	//   ....[3]....
        /*00b4*/ 	.word	0x00001550


	//   ....[4]....
        /*00b8*/ 	.word	0x00001610


	//----- nvinfo : EIATTR_CRS_STACK_SIZE
	.align		4
.L_55:
        /*00bc*/ 	.byte	0x04, 0x1e
        /*00be*/ 	.short	(.L_57 - .L_56)
.L_56:
        /*00c0*/ 	.word	0x00000000


	//----- nvinfo : EIATTR_CBANK_PARAM_SIZE
	.align		4
.L_57:
        /*00c4*/ 	.byte	0x03, 0x19
        /*00c6*/ 	.short	0x0040


	//----- nvinfo : EIATTR_PARAM_CBANK
	.align		4
        /*00c8*/ 	.byte	0x04, 0x0a
        /*00ca*/ 	.short	(.L_59 - .L_58)
	.align		4
.L_58:
        /*00cc*/ 	.word	index@(.nv.constant0._Z15deal_with_tanksPiS_S_S_S_ixS_)
        /*00d0*/ 	.short	0x0380
        /*00d2*/ 	.short	0x0040


	//----- nvinfo : EIATTR_SW_WAR
	.align		4
.L_59:
        /*00d4*/ 	.byte	0x04, 0x36
        /*00d6*/ 	.short	(.L_61 - .L_60)
.L_60:
        /*00d8*/ 	.word	0x00000008
.L_61:


//--------------------- .nv.callgraph             --------------------------
	.section	.nv.callgraph,"",@"SHT_CUDA_CALLGRAPH"
	.align	4
	.sectionentsize	8
	.align		4
        /*0000*/ 	.word	0x00000000
	.align		4
        /*0004*/ 	.word	0xffffffff
	.align		4
        /*0008*/ 	.word	0x00000000
	.align		4
        /*000c*/ 	.word	0xfffffffe
	.align		4
        /*0010*/ 	.word	0x00000000
	.align		4
        /*0014*/ 	.word	0xfffffffd
	.align		4
        /*0018*/ 	.word	0x00000000
	.align		4
        /*001c*/ 	.word	0xfffffffc


//--------------------- .text._Z24initialize_device_valuesPiS_S_S_ii --------------------------
	.section	.text._Z24initialize_device_valuesPiS_S_S_ii,"ax",@progbits
	.align	128
        .global         _Z24initialize_device_valuesPiS_S_S_ii
        .type           _Z24initialize_device_valuesPiS_S_S_ii,@function
        .size           _Z24initialize_device_valuesPiS_S_S_ii,(.L_x_24 - _Z24initialize_device_valuesPiS_S_S_ii)
        .other          _Z24initialize_device_valuesPiS_S_S_ii,@"STO_CUDA_ENTRY STV_DEFAULT"
_Z24initialize_device_valuesPiS_S_S_ii:
.text._Z24initialize_device_valuesPiS_S_S_ii:
[----:B------:R-:W-:Y:S01]  /*0000*/  LDC R1, c[0x0][0x37c] ;  /* 0x0000df00ff017b82 */ /* 0x000fe20000000800 */
[----:B------:R-:W0:Y:S01]  /*0010*/  S2R R0, SR_TID.X ;  /* 0x0000000000007919 */ /* 0x000e220000002100 */
[----:B------:R-:W0:Y:S01]  /*0020*/  LDCU UR4, c[0x0][0x360] ;  /* 0x00006c00ff0477ac */ /* 0x000e220008000800 */
[----:B------:R-:W0:Y:S01]  /*0030*/  S2R R3, SR_CTAID.X ;  /* 0x0000000000037919 */ /* 0x000e220000002500 */
[----:B------:R-:W1:Y:S01]  /*0040*/  LDCU UR5, c[0x0][0x3a4] ;  /* 0x00007480ff0577ac */ /* 0x000e620008000800 */
[----:B0-----:R-:W-:Y:S01]  /*0050*/  IMAD R0, R3, UR4, R0 ;  /* 0x0000000403007c24 */ /* 0x001fe2000f8e0200 */
[----:B-1----:R-:W-:-:S04]  /*0060*/  USHF.R.S32.HI UR4, URZ, 0x1f, UR5 ;  /* 0x0000001fff047899 */ /* 0x002fc80008011405 */
[----:B------:R-:W-:-:S04]  /*0070*/  ISETP.GE.U32.AND P0, PT, R0, UR5, PT ;  /* 0x0000000500007c0c */ /* 0x000fc8000bf06070 */
[----:B------:R-:W-:-:S13]  /*0080*/  ISETP.GE.AND.EX P0, PT, RZ, UR4, PT, P0 ;  /* 0x00000004ff007c0c */ /* 0x000fda000bf06300 */
[----:B------:R-:W-:Y:S05]  /*0090*/  @P0 EXIT ;  /* 0x000000000000094d */ /* 0x000fea0003800000 */
[----:B------:R-:W0:Y:S01]  /*00a0*/  LDCU.128 UR8, c[0x0][0x380] ;  /* 0x00007000ff0877ac */ /* 0x000e220008000c00 */
[----:B------:R-:W1:Y:S01]  /*00b0*/  LDC R9, c[0x0][0x3a0] ;  /* 0x0000e800ff097b82 */ /* 0x000e620000000800 */
[----:B------:R-:W-:Y:S01]  /*00c0*/  IMAD.SHL.U32 R6, R0, 0x4, RZ ;  /* 0x0000000400067824 */ /* 0x000fe200078e00ff */
[----:B------:R-:W-:Y:S01]  /*00d0*/  SHF.R.U32.HI R0, RZ, 0x1e, R0 ;  /* 0x0000001eff007819 */ /* 0x000fe20000011600 */
[----:B------:R-:W2:Y:S01]  /*00e0*/  LDCU.64 UR6, c[0x0][0x390] ;  /* 0x00007200ff0677ac */ /* 0x000ea20008000a00 */
[----:B------:R-:W1:Y:S02]  /*00f0*/  LDCU.64 UR4, c[0x0][0x358] ;  /* 0x00006b00ff0477ac */ /* 0x000e640008000a00 */
[C---:B0-----:R-:W-:Y:S02]  /*0100*/  IADD3 R2, P0, PT, R6.reuse, UR8, RZ ;  /* 0x0000000806027c10 */ /* 0x041fe4000ff1e0ff */
[C---:B------:R-:W-:Y:S02]  /*0110*/  IADD3 R4, P1, PT, R6.reuse, UR10, RZ ;  /* 0x0000000a06047c10 */ /* 0x040fe4000ff3e0ff */
[----:B--2---:R-:W-:-:S02]  /*0120*/  IADD3 R6, P2, PT, R6, UR6, RZ ;  /* 0x0000000606067c10 */ /* 0x004fc4000ff5e0ff */
[C---:B------:R-:W-:Y:S02]  /*0130*/  IADD3.X R3, PT, PT, R0.reuse, UR9, RZ, P0, !PT ;  /* 0x0000000900037c10 */ /* 0x040fe400087fe4ff */
[C---:B------:R-:W-:Y:S02]  /*0140*/  IADD3.X R5, PT, PT, R0.reuse, UR11, RZ, P1, !PT ;  /* 0x0000000b00057c10 */ /* 0x040fe40008ffe4ff */
[----:B------:R-:W-:Y:S01]  /*0150*/  IADD3.X R7, PT, PT, R0, UR7, RZ, P2, !PT ;  /* 0x0000000700077c10 */ /* 0x000fe200097fe4ff */
[----:B-1----:R-:W-:Y:S04]  /*0160*/  STG.E desc[UR4][R2.64], R9 ;  /* 0x0000000902007986 */ /* 0x002fe8000c101904 */
[----:B------:R-:W-:Y:S04]  /*0170*/  STG.E desc[UR4][R4.64], R9 ;  /* 0x0000000904007986 */ /* 0x000fe8000c101904 */
[----:B------:R-:W-:Y:S01]  /*0180*/  STG.E desc[UR4][R6.64], RZ ;  /* 0x000000ff06007986 */ /* 0x000fe2000c101904 */
[----:B------:R-:W-:Y:S05]  /*0190*/  EXIT ;  /* 0x000000000000794d */ /* 0x000fea0003800000 */
.L_x_0:
[----:B------:R-:W-:-:S00]  /*01a0*/  BRA `(.L_x_0) ;  /* 0xfffffffc00fc7947 */ /* 0x000fc0000383ffff */
[----:B------:R-:W-:-:S00]  /*01b0*/  NOP ;  /* 0x0000000000007918 */ /* 0x000fc00000000000 */
        /* <DEDUP_REMOVED lines=12> */
.L_x_24:


//--------------------- .text._Z15deal_with_tanksPiS_S_S_S_ixS_ --------------------------
	.section	.text._Z15deal_with_tanksPiS_S_S_S_ixS_,"ax",@progbits
	.align	128
        .global         _Z15deal_with_tanksPiS_S_S_S_ixS_
        .type           _Z15deal_with_tanksPiS_S_S_S_ixS_,@function
        .size           _Z15deal_with_tanksPiS_S_S_S_ixS_,(.L_x_23 - _Z15deal_with_tanksPiS_S_S_S_ixS_)
        .other          _Z15deal_with_tanksPiS_S_S_S_ixS_,@"STO_CUDA_ENTRY STV_DEFAULT"
_Z15deal_with_tanksPiS_S_S_S_ixS_:
.text._Z15deal_with_tanksPiS_S_S_S_ixS_:
[----:B------:R-:W-:Y:S01]  /*0000*/  LDC R1, c[0x0][0x37c] ;  /* 0x0000df00ff017b82 */ /* 0x000fe20000000800 */
[----:B------:R-:W0:Y:S07]  /*0010*/  S2R R0, SR_TID.X ;  /* 0x0000000000007919 */ /* 0x000e2e0000002100 */
[----:B------:R-:W1:Y:S01]  /*0020*/  S2UR UR4, SR_CTAID.X ;  /* 0x00000000000479c3 */ /* 0x000e620000002500 */
[----:B------:R-:W1:Y:S01]  /*0030*/  LDCU UR6, c[0x0][0x360] ;  /* 0x00006c00ff0677ac */ /* 0x000e620008000800 */
[----:B------:R-:W2:Y:S01]  /*0040*/  LDCU UR7, c[0x0][0x3a8] ;  /* 0x00007500ff0777ac */ /* 0x000ea20008000800 */
[----:B-1----:R-:W-:-:S06]  /*0050*/  UIMAD UR6, UR6, UR4, URZ ;  /* 0x00000004060672a4 */ /* 0x002fcc000f8e02ff */
[----:B0-----:R-:W-:-:S05]  /*0060*/  VIADD R2, R0, UR6 ;  /* 0x0000000600027c36 */ /* 0x001fca0008000000 */
[----:B--2---:R-:W-:-:S13]  /*0070*/  ISETP.GE.AND P0, PT, R2, UR7, PT ;  /* 0x0000000702007c0c */ /* 0x004fda000bf06270 */
[----:B------:R-:W-:Y:S05]  /*0080*/  @P0 EXIT ;  /* 0x000000000000094d */ /* 0x000fea0003800000 */
[----:B------:R-:W0:Y:S01]  /*0090*/  LDC.64 R4, c[0x0][0x398] ;  /* 0x0000e600ff047b82 */ /* 0x000e220000000a00 */
[----:B------:R-:W1:Y:S07]  /*00a0*/  LDCU.64 UR8, c[0x0][0x358] ;  /* 0x00006b00ff0877ac */ /* 0x000e6e0008000a00 */
[----:B------:R-:W2:Y:S01]  /*00b0*/  LDC.64 R10, c[0x0][0x390] ;  /* 0x0000e400ff0a7b82 */ /* 0x000ea20000000a00 */
[----:B0-----:R-:W-:-:S06]  /*00c0*/  IMAD.WIDE R4, R2, 0x4, R4 ;  /* 0x0000000402047825 */ /* 0x001fcc00078e0204 */
[----:B-1----:R-:W3:Y:S01]  /*00d0*/  LDG.E R5, desc[UR8][R4.64] ;  /* 0x0000000804057981 */ /* 0x002ee2000c1e1900 */
[----:B------:R-:W-:Y:S01]  /*00e0*/  BSSY.RECONVERGENT B0, `(.L_x_1) ;  /* 0x000000c000007945 */ /* 0x000fe20003800200 */
[----:B--2---:R-:W-:-:S05]  /*00f0*/  IMAD.WIDE R10, R2, 0x4, R10 ;  /* 0x00000004020a7825 */ /* 0x004fca00078e020a */
[----:B---3--:R0:W-:Y:S01]  /*0100*/  STG.E desc[UR8][R10.64], R5 ;  /* 0x000000050a007986 */ /* 0x0081e2000c101908 */
[----:B------:R-:W-:-:S13]  /*0110*/  ISETP.GE.AND P0, PT, R5, 0x1, PT ;  /* 0x000000010500780c */ /* 0x000fda0003f06270 */
[----:B0-----:R-:W-:Y:S05]  /*0120*/  @!P0 BRA `(.L_x_2) ;  /* 0x00000000001c8947 */ /* 0x001fea0003800000 */
[----:B------:R-:W0:Y:S01]  /*0130*/  S2R R6, SR_LANEID ;  /* 0x0000000000067919 */ /* 0x000e220000000000 */
[----:B------:R-:W1:Y:S01]  /*0140*/  LDC.64 R4, c[0x0][0x3b8] ;  /* 0x0000ee00ff047b82 */ /* 0x000e620000000a00 */
[----:B------:R-:W-:Y:S02]  /*0150*/  VOTEU.ANY UR4, UPT, PT ;  /* 0x0000000000047886 */ /* 0x000fe400038e0100 */
[----:B------:R-:W-:Y:S02]  /*0160*/  UFLO.U32 UR5, UR4 ;  /* 0x00000004000572bd */ /* 0x000fe400080e0000 */
[----:B------:R-:W1:Y:S04]  /*0170*/  POPC R3, UR4 ;  /* 0x0000000400037d09 */ /* 0x000e680008000000 */
[----:B0-----:R-:W-:-:S13]  /*0180*/  ISETP.EQ.U32.AND P0, PT, R6, UR5, PT ;  /* 0x0000000506007c0c */ /* 0x001fda000bf02070 */
[----:B-1----:R0:W-:Y:S02]  /*0190*/  @P0 REDG.E.ADD.STRONG.GPU desc[UR8][R4.64], R3 ;  /* 0x000000030400098e */ /* 0x0021e4000c12e108 */
.L_x_2:
[----:B------:R-:W-:Y:S05]  /*01a0*/  BSYNC.RECONVERGENT B0 ;  /* 0x0000000000007941 */ /* 0x000fea0003800200 */
.L_x_1:
[----:B------:R-:W1:Y:S01]  /*01b0*/  LDCU UR4, c[0x0][0x3b4] ;  /* 0x00007680ff0477ac */ /* 0x000e620008000800 */
[----:B0-----:R-:W-:Y:S01]  /*01c0*/  SHF.R.S32.HI R3, RZ, 0x1f, R2 ;  /* 0x0000001fff037819 */ /* 0x001fe20000011402 */
[----:B------:R-:W-:Y:S01]  /*01d0*/  USHF.R.S32.HI UR11, URZ, 0x1f, UR7 ;  /* 0x0000001fff0b7899 */ /* 0x000fe20008011407 */
[----:B------:R-:W0:Y:S03]  /*01e0*/  LDCU UR10, c[0x0][0x3a8] ;  /* 0x00007500ff0a77ac */ /* 0x000e260008000800 */
[----:B-1----:R-:W-:-:S04]  /*01f0*/  ULOP3.LUT UR4, UR11, UR4, URZ, 0xfc, !UPT ;  /* 0x000000040b047292 */ /* 0x002fc8000f8efcff */
[----:B------:R-:W-:-:S09]  /*0200*/  UISETP.NE.U32.AND UP0, UPT, UR4, URZ, UPT ;  /* 0x000000ff0400728c */ /* 0x000fd2000bf05070 */
[----:B0-----:R-:W-:Y:S05]  /*0210*/  BRA.U UP0, `(.L_x_3) ;  /* 0x0000000100547547 */ /* 0x001fea000b800000 */
[----:B------:R-:W0:Y:S01]  /*0220*/  I2F.U32.RP R6, UR7 ;  /* 0x0000000700067d06 */ /* 0x000e220008209000 */
[----:B------:R-:W1:Y:S01]  /*0230*/  LDC R8, c[0x0][0x3b0] ;  /* 0x0000ec00ff087b82 */ /* 0x000e620000000800 */
[----:B------:R-:W-:-:S06]  /*0240*/  ISETP.NE.U32.AND P1, PT, RZ, UR7, PT ;  /* 0x00000007ff007c0c */ /* 0x000fcc000bf25070 */
[----:B0-----:R-:W0:Y:S02]  /*0250*/  MUFU.RCP R6, R6 ;  /* 0x0000000600067308 */ /* 0x001e240000001000 */
[----:B0-----:R-:W-:-:S06]  /*0260*/  VIADD R4, R6, 0xffffffe ;  /* 0x0ffffffe06047836 */ /* 0x001fcc0000000000 */
[----:B------:R0:W2:Y:S02]  /*0270*/  F2I.FTZ.U32.TRUNC.NTZ R5, R4 ;  /* 0x0000000400057305 */ /* 0x0000a4000021f000 */
[----:B0-----:R-:W-:Y:S02]  /*0280*/  IMAD.MOV.U32 R4, RZ, RZ, RZ ;  /* 0x000000ffff047224 */ /* 0x001fe400078e00ff */
[----:B--2---:R-:W-:-:S04]  /*0290*/  IMAD.MOV R7, RZ, RZ, -R5 ;  /* 0x000000ffff077224 */ /* 0x004fc800078e0a05 */
[----:B------:R-:W-:-:S04]  /*02a0*/  IMAD R7, R7, UR7, RZ ;  /* 0x0000000707077c24 */ /* 0x000fc8000f8e02ff */
[----:B------:R-:W-:-:S06]  /*02b0*/  IMAD.HI.U32 R5, R5, R7, R4 ;  /* 0x0000000705057227 */ /* 0x000fcc00078e0004 */
[----:B-1----:R-:W-:-:S04]  /*02c0*/  IMAD.HI.U32 R5, R5, R8, RZ ;  /* 0x0000000805057227 */ /* 0x002fc800078e00ff */
[----:B------:R-:W-:-:S04]  /*02d0*/  IMAD.MOV R5, RZ, RZ, -R5 ;  /* 0x000000ffff057224 */ /* 0x000fc800078e0a05 */
[----:B------:R-:W-:-:S05]  /*02e0*/  IMAD R5, R5, UR7, R8 ;  /* 0x0000000705057c24 */ /* 0x000fca000f8e0208 */
[----:B------:R-:W-:-:S13]  /*02f0*/  ISETP.GE.U32.AND P0, PT, R5, UR7, PT ;  /* 0x0000000705007c0c */ /* 0x000fda000bf06070 */
[----:B------:R-:W-:-:S05]  /*0300*/  @P0 VIADD R5, R5, -UR7 ;  /* 0x8000000705050c36 */ /* 0x000fca0008000000 */
[----:B------:R-:W-:-:S13]  /*0310*/  ISETP.GE.U32.AND P0, PT, R5, UR7, PT ;  /* 0x0000000705007c0c */ /* 0x000fda000bf06070 */
[----:B------:R-:W-:Y:S01]  /*0320*/  @P0 VIADD R5, R5, -UR7 ;  /* 0x8000000705050c36 */ /* 0x000fe20008000000 */
[----:B------:R-:W-:-:S04]  /*0330*/  @!P1 LOP3.LUT R5, RZ, UR7, RZ, 0x33, !PT ;  /* 0x00000007ff059c12 */ /* 0x000fc8000f8e33ff */
[----:B------:R-:W-:-:S04]  /*0340*/  ISETP.NE.U32.AND P0, PT, R5, RZ, PT ;  /* 0x000000ff0500720c */ /* 0x000fc80003f05070 */
[----:B------:R-:W-:Y:S01]  /*0350*/  ISETP.NE.AND.EX P0, PT, RZ, RZ, PT, P0 ;  /* 0x000000ffff00720c */ /* 0x000fe20003f05300 */
[----:B------:R-:W-:-:S12]  /*0360*/  BRA `(.L_x_4) ;  /* 0x0000000000207947 */ /* 0x000fd80003800000 */
.L_x_3:
[----:B------:R-:W0:Y:S01]  /*0370*/  LDCU.64 UR4, c[0x0][0x3b0] ;  /* 0x00007600ff0477ac */ /* 0x000e220008000a00 */
[----:B------:R-:W-:Y:S01]  /*0380*/  IMAD.U32 R15, RZ, RZ, UR11 ;  /* 0x0000000bff0f7e24 */ /* 0x000fe2000f8e00ff */
[----:B------:R-:W-:Y:S01]  /*0390*/  MOV R14, 0x3d0 ;  /* 0x000003d0000e7802 */ /* 0x000fe20000000f00 */
[----:B0-----:R-:W-:Y:S02]  /*03a0*/  IMAD.U32 R18, RZ, RZ, UR4 ;  /* 0x00000004ff127e24 */ /* 0x001fe4000f8e00ff */
[----:B------:R-:W-:-:S07]  /*03b0*/  IMAD.U32 R16, RZ, RZ, UR5 ;  /* 0x00000005ff107e24 */ /* 0x000fce000f8e00ff */
[----:B------:R-:W-:Y:S05]  /*03c0*/  CALL.REL.NOINC `($__internal_0_$__cuda_sm20_rem_s64) ;  /* 0x0000001000947944 */ /* 0x000fea0003c00000 */
[----:B------:R-:W-:-:S04]  /*03d0*/  ISETP.NE.U32.AND P0, PT, R4, RZ, PT ;  /* 0x000000ff0400720c */ /* 0x000fc80003f05070 */
[----:B------:R-:W-:-:S13]  /*03e0*/  ISETP.NE.AND.EX P0, PT, R5, RZ, PT, P0 ;  /* 0x000000ff0500720c */ /* 0x000fda0003f05300 */
.L_x_4:
[----:B------:R-:W-:Y:S05]  /*03f0*/  @!P0 EXIT ;  /* 0x000000000000894d */ /* 0x000fea0003800000 */
[----:B------:R-:W0:Y:S01]  /*0400*/  LDCU.128 UR12, c[0x0][0x380] ;  /* 0x00007000ff0c77ac */ /* 0x000e220008000c00 */
[----:B------:R-:W-:Y:S01]  /*0410*/  BAR.SYNC.DEFER_BLOCKING 0x0 ;  /* 0x0000000000007b1d */ /* 0x000fe20000010000 */
[C---:B------:R-:W-:Y:S01]  /*0420*/  IMAD.SHL.U32 R6, R2.reuse, 0x4, RZ ;  /* 0x0000000402067824 */ /* 0x040fe200078e00ff */
[----:B------:R-:W-:-:S06]  /*0430*/  SHF.L.U64.HI R7, R2, 0x2, R3 ;  /* 0x0000000202077819 */ /* 0x000fcc0000010203 */
[----:B------:R-:W1:Y:S08]  /*0440*/  S2UR UR5, SR_CgaCtaId ;  /* 0x00000000000579c3 */ /* 0x000e700000008800 */
[----:B------:R-:W2:Y:S01]  /*0450*/  LDC R15, c[0x0][0x3a8] ;  /* 0x0000ea00ff0f7b82 */ /* 0x000ea20000000800 */
[C---:B0-----:R-:W-:Y:S02]  /*0460*/  IADD3 R4, P0, PT, R6.reuse, UR12, RZ ;  /* 0x0000000c06047c10 */ /* 0x041fe4000ff1e0ff */
[----:B------:R-:W-:-:S02]  /*0470*/  IADD3 R6, P1, PT, R6, UR14, RZ ;  /* 0x0000000e06067c10 */ /* 0x000fc4000ff3e0ff */
[C---:B------:R-:W-:Y:S02]  /*0480*/  IADD3.X R5, PT, PT, R7.reuse, UR13, RZ, P0, !PT ;  /* 0x0000000d07057c10 */ /* 0x040fe400087fe4ff */
[----:B------:R-:W-:Y:S01]  /*0490*/  IADD3.X R7, PT, PT, R7, UR15, RZ, P1, !PT ;  /* 0x0000000f07077c10 */ /* 0x000fe20008ffe4ff */
[----:B------:R-:W3:Y:S04]  /*04a0*/  LDG.E R10, desc[UR8][R10.64] ;  /* 0x000000080a0a7981 */ /* 0x000ee8000c1e1900 */
[----:B------:R-:W4:Y:S04]  /*04b0*/  LDG.E R4, desc[UR8][R4.64] ;  /* 0x0000000804047981 */ /* 0x000f28000c1e1900 */
[----:B------:R-:W5:Y:S01]  /*04c0*/  LDG.E R7, desc[UR8][R6.64] ;  /* 0x0000000806077981 */ /* 0x000f62000c1e1900 */
[----:B------:R-:W-:-:S02]  /*04d0*/  UMOV UR4, 0x400 ;  /* 0x0000040000047882 */ /* 0x000fc40000000000 */
[----:B-1----:R-:W-:-:S06]  /*04e0*/  ULEA UR4, UR5, UR4, 0x18 ;  /* 0x0000000405047291 */ /* 0x002fcc000f8ec0ff */
[----:B--2---:R-:W-:Y:S02]  /*04f0*/  LEA R17, R15, UR4, 0x2 ;  /* 0x000000040f117c11 */ /* 0x004fe4000f8e10ff */
[----:B------:R-:W-:-:S03]  /*0500*/  LEA R13, R2, UR4, 0x2 ;  /* 0x00000004020d7c11 */ /* 0x000fc6000f8e10ff */
[----:B------:R-:W-:Y:S02]  /*0510*/  IMAD R12, R2, 0x4, R17 ;  /* 0x00000004020c7824 */ /* 0x000fe400078e0211 */
[----:B------:R-:W-:Y:S01]  /*0520*/  IMAD R9, R15, 0x8, R13 ;  /* 0x000000080f097824 */ /* 0x000fe200078e020d */
[----:B------:R-:W-:Y:S01]  /*0530*/  UMOV UR7, UR4 ;  /* 0x0000000400077c82 */ /* 0x000fe20008000000 */
[----:B----4-:R-:W-:Y:S04]  /*0540*/  STS [R13], R4 ;  /* 0x000000040d007388 */ /* 0x010fe80000000800 */
[----:B-----5:R-:W-:Y:S04]  /*0550*/  STS [R12], R7 ;  /* 0x000000070c007388 */ /* 0x020fe80000000800 */
[----:B---3--:R-:W-:Y:S01]  /*0560*/  STS [R9], R10 ;  /* 0x0000000a09007388 */ /* 0x008fe20000000800 */
[----:B------:R-:W-:Y:S06]  /*0570*/  BAR.SYNC.DEFER_BLOCKING 0x0 ;  /* 0x0000000000007b1d */ /* 0x000fec0000010000 */
[----:B------:R-:W0:Y:S02]  /*0580*/  LDS R5, [R9] ;  /* 0x0000000009057984 */ /* 0x000e240000000800 */
[----:B0-----:R-:W-:-:S13]  /*0590*/  ISETP.GE.AND P0, PT, R5, 0x1, PT ;  /* 0x000000010500780c */ /* 0x001fda0003f06270 */
[----:B------:R-:W-:Y:S05]  /*05a0*/  @!P0 EXIT ;  /* 0x000000000000894d */ /* 0x000fea0003800000 */
[----:B------:R-:W0:Y:S01]  /*05b0*/  LDCU.64 UR4, c[0x0][0x3b0] ;  /* 0x00007600ff0477ac */ /* 0x000e220008000a00 */
[----:B------:R-:W-:Y:S01]  /*05c0*/  BSSY.RECONVERGENT B0, `(.L_x_5) ;  /* 0x000001b000007945 */ /* 0x000fe20003800200 */
[----:B0-----:R-:W-:-:S04]  /*05d0*/  IADD3 R18, P0, PT, R2, UR4, RZ ;  /* 0x0000000402127c10 */ /* 0x001fc8000ff1e0ff */
[----:B------:R-:W-:-:S04]  /*05e0*/  IADD3.X R16, PT, PT, R3, UR5, RZ, P0, !PT ;  /* 0x0000000503107c10 */ /* 0x000fc800087fe4ff */
[----:B------:R-:W-:-:S04]  /*05f0*/  LOP3.LUT R4, R16, UR11, RZ, 0xfc, !PT ;  /* 0x0000000b10047c12 */ /* 0x000fc8000f8efcff */
[----:B------:R-:W-:-:S13]  /*0600*/  ISETP.NE.U32.AND P0, PT, R4, RZ, PT ;  /* 0x000000ff0400720c */ /* 0x000fda0003f05070 */
[----:B------:R-:W-:Y:S05]  /*0610*/  @P0 BRA `(.L_x_6) ;  /* 0x0000000000480947 */ /* 0x000fea0003800000 */
[----:B------:R-:W0:Y:S01]  /*0620*/  I2F.U32.RP R6, R15 ;  /* 0x0000000f00067306 */ /* 0x000e220000209000 */
[----:B------:R-:W-:-:S07]  /*0630*/  ISETP.NE.U32.AND P1, PT, R15, RZ, PT ;  /* 0x000000ff0f00720c */ /* 0x000fce0003f25070 */
[----:B0-----:R-:W0:Y:S02]  /*0640*/  MUFU.RCP R6, R6 ;  /* 0x0000000600067308 */ /* 0x001e240000001000 */
[----:B0-----:R-:W-:-:S06]  /*0650*/  VIADD R7, R6, 0xffffffe ;  /* 0x0ffffffe06077836 */ /* 0x001fcc0000000000 */
[----:B------:R-:W0:Y:S02]  /*0660*/  F2I.FTZ.U32.TRUNC.NTZ R5, R7 ;  /* 0x0000000700057305 */ /* 0x000e24000021f000 */
[----:B0-----:R-:W-:-:S04]  /*0670*/  IMAD.MOV R4, RZ, RZ, -R5 ;  /* 0x000000ffff047224 */ /* 0x001fc800078e0a05 */
[----:B------:R-:W-:Y:S02]  /*0680*/  IMAD R9, R4, R15, RZ ;  /* 0x0000000f04097224 */ /* 0x000fe400078e02ff */
[----:B------:R-:W-:-:S04]  /*0690*/  IMAD.MOV.U32 R4, RZ, RZ, RZ ;  /* 0x000000ffff047224 */ /* 0x000fc800078e00ff */
[----:B------:R-:W-:-:S06]  /*06a0*/  IMAD.HI.U32 R9, R5, R9, R4 ;  /* 0x0000000905097227 */ /* 0x000fcc00078e0004 */
[----:B------:R-:W-:-:S04]  /*06b0*/  IMAD.HI.U32 R4, R9, R18, RZ ;  /* 0x0000001209047227 */ /* 0x000fc800078e00ff */
[----:B------:R-:W-:-:S04]  /*06c0*/  IMAD.MOV R5, RZ, RZ, -R4 ;  /* 0x000000ffff057224 */ /* 0x000fc800078e0a04 */
[----:B------:R-:W-:-:S05]  /*06d0*/  IMAD R4, R15, R5, R18 ;  /* 0x000000050f047224 */ /* 0x000fca00078e0212 */
[----:B------:R-:W-:-:S13]  /*06e0*/  ISETP.GE.U32.AND P0, PT, R4, R15, PT ;  /* 0x0000000f0400720c */ /* 0x000fda0003f06070 */
[----:B------:R-:W-:-:S05]  /*06f0*/  @P0 IMAD.IADD R4, R4, 0x1, -R15 ;  /* 0x0000000104040824 */ /* 0x000fca00078e0a0f */
[----:B------:R-:W-:-:S13]  /*0700*/  ISETP.GE.U32.AND P0, PT, R4, R15, PT ;  /* 0x0000000f0400720c */ /* 0x000fda0003f06070 */
[----:B------:R-:W-:Y:S01]  /*0710*/  @P0 IMAD.IADD R4, R4, 0x1, -R15 ;  /* 0x0000000104040824 */ /* 0x000fe200078e0a0f */
[----:B------:R-:W-:Y:S01]  /*0720*/  @!P1 LOP3.LUT R4, RZ, R15, RZ, 0x33, !PT ;  /* 0x0000000fff049212 */ /* 0x000fe200078e33ff */
[----:B------:R-:W-:Y:S06]  /*0730*/  BRA `(.L_x_7) ;  /* 0x00000000000c7947 */ /* 0x000fec0003800000 */
.L_x_6:
[----:B------:R-:W-:Y:S01]  /*0740*/  IMAD.U32 R15, RZ, RZ, UR11 ;  /* 0x0000000bff0f7e24 */ /* 0x000fe2000f8e00ff */
[----:B------:R-:W-:-:S07]  /*0750*/  MOV R14, 0x770 ;  /* 0x00000770000e7802 */ /* 0x000fce0000000f00 */
[----:B------:R-:W-:Y:S05]  /*0760*/  CALL.REL.NOINC `($__internal_0_$__cuda_sm20_rem_s64) ;  /* 0x0000000c00ac7944 */ /* 0x000fea0003c00000 */
.L_x_7:
[----:B------:R-:W-:Y:S05]  /*0770*/  BSYNC.RECONVERGENT B0 ;  /* 0x0000000000007941 */ /* 0x000fea0003800200 */
.L_x_5:
[----:B------:R-:W0:Y:S01]  /*0780*/  LDCU UR5, c[0x0][0x3a8] ;  /* 0x00007500ff0577ac */ /* 0x000e220008000800 */
[C---:B------:R-:W-:Y:S01]  /*0790*/  IMAD R17, R4.reuse, 0x4, R17 ;  /* 0x0000000404117824 */ /* 0x040fe200078e0211 */
[----:B------:R-:W-:Y:S01]  /*07a0*/  LEA R10, R4, UR7, 0x2 ;  /* 0x00000007040a7c11 */ /* 0x000fe2000f8e10ff */
[----:B------:R-:W-:Y:S02]  /*07b0*/  IMAD.MOV.U32 R4, RZ, RZ, -0x1 ;  /* 0xffffffffff047424 */ /* 0x000fe400078e00ff */
[----:B------:R-:W-:Y:S01]  /*07c0*/  IMAD.MOV.U32 R5, RZ, RZ, -0x1 ;  /* 0xffffffffff057424 */ /* 0x000fe200078e00ff */
[----:B0-----:R-:W-:-:S09]  /*07d0*/  UISETP.GE.AND UP0, UPT, UR5, 0x1, UPT ;  /* 0x000000010500788c */ /* 0x001fd2000bf06270 */
[----:B------:R-:W-:Y:S05]  /*07e0*/  BRA.U !UP0, `(.L_x_8) ;  /* 0x0000000d08507547 */ /* 0x000fea000b800000 */
[----:B------:R-:W-:Y:S01]  /*07f0*/  LDS R15, [R10] ;  /* 0x000000000a0f7984 */ /* 0x000fe20000000800 */
[----:B------:R-:W-:Y:S01]  /*0800*/  UISETP.GE.U32.AND UP0, UPT, UR5, 0x4, UPT ;  /* 0x000000040500788c */ /* 0x000fe2000bf06070 */
[----:B------:R-:W-:Y:S01]  /*0810*/  IMAD.MOV.U32 R8, RZ, RZ, -0x1 ;  /* 0xffffffffff087424 */ /* 0x000fe200078e00ff */
[----:B------:R-:W-:Y:S01]  /*0820*/  ULOP3.LUT UR10, UR5, 0x3, URZ, 0xc0, !UPT ;  /* 0x00000003050a7892 */ /* 0x000fe2000f8ec0ff */
[----:B------:R-:W0:Y:S01]  /*0830*/  LDS R6, [R13] ;  /* 0x000000000d067984 */ /* 0x000e220000000800 */
[----:B------:R-:W-:Y:S02]  /*0840*/  IMAD.MOV.U32 R9, RZ, RZ, 0x7fffffff ;  /* 0x7fffffffff097424 */ /* 0x000fe400078e00ff */
[----:B------:R-:W-:Y:S01]  /*0850*/  IMAD.MOV.U32 R4, RZ, RZ, -0x1 ;  /* 0xffffffffff047424 */ /* 0x000fe200078e00ff */
[----:B------:R-:W-:Y:S01]  /*0860*/  LDS R20, [R17] ;  /* 0x0000000011147984 */ /* 0x000fe20000000800 */
[----:B------:R-:W-:Y:S02]  /*0870*/  IMAD.MOV.U32 R5, RZ, RZ, -0x1 ;  /* 0xffffffffff057424 */ /* 0x000fe400078e00ff */
[----:B------:R-:W-:Y:S01]  /*0880*/  IMAD.MOV.U32 R11, RZ, RZ, RZ ;  /* 0x000000ffff0b7224 */ /* 0x000fe200078e00ff */
[----:B------:R-:W1:Y:S01]  /*0890*/  LDS R7, [R12] ;  /* 0x000000000c077984 */ /* 0x000e620000000800 */
[----:B0-----:R-:W-:-:S02]  /*08a0*/  IMAD.IADD R10, R15, 0x1, -R6 ;  /* 0x000000010f0a7824 */ /* 0x001fc400078e0a06 */
[----:B-1----:R-:W-:Y:S01]  /*08b0*/  IMAD.IADD R20, R20, 0x1, -R7 ;  /* 0x0000000114147824 */ /* 0x002fe200078e0a07 */
[----:B------:R-:W-:Y:S06]  /*08c0*/  BRA.U !UP0, `(.L_x_9) ;  /* 0x0000000908547547 */ /* 0x000fec000b800000 */
[----:B------:R-:W-:Y:S01]  /*08d0*/  ULOP3.LUT UR5, UR5, 0x7ffffffc, URZ, 0xc0, !UPT ;  /* 0x7ffffffc05057892 */ /* 0x000fe2000f8ec0ff */
[----:B------:R-:W-:Y:S01]  /*08e0*/  IMAD.MOV R21, RZ, RZ, -R2 ;  /* 0x000000ffff157224 */ /* 0x000fe200078e0a02 */
[----:B------:R-:W0:Y:S01]  /*08f0*/  LDCU UR16, c[0x0][0x3a8] ;  /* 0x00007500ff1077ac */ /* 0x000e220008000800 */
[----:B------:R-:W-:Y:S02]  /*0900*/  IMAD.MOV.U32 R8, RZ, RZ, -0x1 ;  /* 0xffffffffff087424 */ /* 0x000fe400078e00ff */
[----:B------:R-:W-:Y:S01]  /*0910*/  IMAD.MOV.U32 R9, RZ, RZ, 0x7fffffff ;  /* 0x7fffffffff097424 */ /* 0x000fe200078e00ff */
[----:B------:R-:W-:Y:S01]  /*0920*/  UMOV UR4, URZ ;  /* 0x000000ff00047c82 */ /* 0x000fe20008000000 */
[----:B------:R-:W-:Y:S01]  /*0930*/  IMAD.MOV.U32 R4, RZ, RZ, -0x1 ;  /* 0xffffffffff047424 */ /* 0x000fe200078e00ff */
[----:B------:R-:W-:Y:S01]  /*0940*/  UMOV UR13, 0x3 ;  /* 0x00000003000d7882 */ /* 0x000fe20000000000 */
[----:B------:R-:W-:Y:S02]  /*0950*/  IMAD.MOV.U32 R5, RZ, RZ, -0x1 ;  /* 0xffffffffff057424 */ /* 0x000fe400078e00ff */
[----:B------:R-:W-:Y:S01]  /*0960*/  IMAD.U32 R11, RZ, RZ, UR5 ;  /* 0x00000005ff0b7e24 */ /* 0x000fe2000f8e00ff */
[----:B------:R-:W-:-:S06]  /*0970*/  UMOV UR5, URZ ;  /* 0x000000ff00057c82 */ /* 0x000fcc0008000000 */
.L_x_18:
[----:B------:R-:W-:Y:S01]  /*0980*/  ISETP.NE.AND P0, PT, R21, RZ, PT ;  /* 0x000000ff1500720c */ /* 0x000fe20003f05270 */
[----:B0-----:R-:W-:Y:S01]  /*0990*/  ULEA UR14, UR16, UR7, 0x3 ;  /* 0x00000007100e7291 */ /* 0x001fe2000f8e18ff */
[----:B------:R-:W-:Y:S01]  /*09a0*/  BSSY.RECONVERGENT B0, `(.L_x_10) ;  /* 0x000001f000007945 */ /* 0x000fe20003800200 */
[----:B------:R-:W-:-:S10]  /*09b0*/  ULEA UR15, UR16, UR7, 0x2 ;  /* 0x00000007100f7291 */ /* 0x000fd4000f8e10ff */
[----:B------:R-:W-:Y:S05]  /*09c0*/  @!P0 BRA `(.L_x_11) ;  /* 0x0000000000708947 */ /* 0x000fea0003800000 */
[----:B------:R-:W0:Y:S02]  /*09d0*/  LDS R12, [UR14] ;  /* 0x0000000eff0c7984 */ /* 0x000e240008000800 */
[----:B0-----:R-:W-:-:S13]  /*09e0*/  ISETP.GE.AND P0, PT, R12, 0x1, PT ;  /* 0x000000010c00780c */ /* 0x001fda0003f06270 */
[----:B------:R-:W-:Y:S05]  /*09f0*/  @!P0 BRA `(.L_x_11) ;  /* 0x0000000000648947 */ /* 0x000fea0003800000 */
[----:B------:R-:W0:Y:S04]  /*0a00*/  LDS R13, [UR7] ;  /* 0x00000007ff0d7984 */ /* 0x000e280008000800 */
[----:B------:R-:W1:Y:S01]  /*0a10*/  LDS R12, [UR15] ;  /* 0x0000000fff0c7984 */ /* 0x000e620008000800 */
[----:B0-----:R-:W-:Y:S02]  /*0a20*/  IMAD.IADD R23, R13, 0x1, -R6 ;  /* 0x000000010d177824 */ /* 0x001fe400078e0a06 */
[----:B-1----:R-:W-:Y:S02]  /*0a30*/  IMAD.IADD R25, R12, 0x1, -R7 ;  /* 0x000000010c197824 */ /* 0x002fe400078e0a07 */
[----:B------:R-:W-:-:S04]  /*0a40*/  IMAD.WIDE R18, R23, R20, RZ ;  /* 0x0000001417127225 */ /* 0x000fc800078e02ff */
[----:B------:R-:W-:-:S04]  /*0a50*/  IMAD.WIDE R16, R25, R10, RZ ;  /* 0x0000000a19107225 */ /* 0x000fc800078e02ff */
[----:B------:R-:W-:Y:S01]  /*0a60*/  IMAD.WIDE R14, R23, R10, RZ ;  /* 0x0000000a170e7225 */ /* 0x000fe200078e02ff */
[----:B------:R-:W-:-:S03]  /*0a70*/  ISETP.NE.U32.AND P0, PT, R18, R16, PT ;  /* 0x000000101200720c */ /* 0x000fc60003f05070 */
[----:B------:R-:W-:Y:S01]  /*0a80*/  IMAD.WIDE R12, R25, R20, RZ ;  /* 0x00000014190c7225 */ /* 0x000fe200078e02ff */
[----:B------:R-:W-:-:S04]  /*0a90*/  ISETP.NE.AND.EX P0, PT, R19, R17, PT, P0 ;  /* 0x000000111300720c */ /* 0x000fc80003f05300 */
[----:B------:R-:W-:-:S04]  /*0aa0*/  LOP3.LUT R12, R15, R13, RZ, 0xfc, !PT ;  /* 0x0000000d0f0c7212 */ /* 0x000fc800078efcff */
[----:B------:R-:W-:-:S13]  /*0ab0*/  ISETP.LT.OR P0, PT, R12, RZ, P0 ;  /* 0x000000ff0c00720c */ /* 0x000fda0000701670 */
[----:B------:R-:W-:Y:S05]  /*0ac0*/  @P0 BRA `(.L_x_11) ;  /* 0x0000000000300947 */ /* 0x000fea0003800000 */
[----:B------:R-:W-:Y:S01]  /*0ad0*/  IMAD.WIDE R12, R23, R23, RZ ;  /* 0x00000017170c7225 */ /* 0x000fe200078e02ff */
[----:B------:R-:W-:-:S04]  /*0ae0*/  UIADD3 UR11, UP0, UPT, UR13, -0x3, URZ ;  /* 0xfffffffd0d0b7890 */ /* 0x000fc8000ff1e0ff */
[----:B------:R-:W-:Y:S01]  /*0af0*/  UIADD3.X UR12, UPT, UPT, UR5, -0x1, URZ, UP0, !UPT ;  /* 0xffffffff050c7890 */ /* 0x000fe200087fe4ff */
[----:B------:R-:W-:-:S03]  /*0b00*/  IMAD.WIDE R12, R25, R25, R12 ;  /* 0x00000019190c7225 */ /* 0x000fc600078e020c */
[CC--:B------:R-:W-:Y:S02]  /*0b10*/  ISETP.LT.U32.AND P1, PT, R12.reuse, R8.reuse, PT ;  /* 0x000000080c00720c */ /* 0x0c0fe40003f21070 */
[CC--:B------:R-:W-:Y:S02]  /*0b20*/  ISETP.GT.U32.AND P0, PT, R12.reuse, R8.reuse, PT ;  /* 0x000000080c00720c */ /* 0x0c0fe40003f04070 */
[CC--:B------:R-:W-:Y:S02]  /*0b30*/  ISETP.LT.AND.EX P1, PT, R13.reuse, R9.reuse, PT, P1 ;  /* 0x000000090d00720c */ /* 0x0c0fe40003f21310 */
[CC--:B------:R-:W-:Y:S02]  /*0b40*/  ISETP.GT.AND.EX P0, PT, R13.reuse, R9.reuse, PT, P0 ;  /* 0x000000090d00720c */ /* 0x0c0fe40003f04300 */
[----:B------:R-:W-:Y:S02]  /*0b50*/  SEL R8, R12, R8, P1 ;  /* 0x000000080c087207 */ /* 0x000fe40000800000 */
[----:B------:R-:W-:-:S02]  /*0b60*/  SEL R9, R13, R9, P1 ;  /* 0x000000090d097207 */ /* 0x000fc40000800000 */
[----:B------:R-:W-:Y:S02]  /*0b70*/  SEL R4, R4, UR11, P0 ;  /* 0x0000000b04047c07 */ /* 0x000fe40008000000 */
[----:B------:R-:W-:-:S07]  /*0b80*/  SEL R5, R5, UR12, P0 ;  /* 0x0000000c05057c07 */ /* 0x000fce0008000000 */
.L_x_11:
[----:B------:R-:W-:Y:S05]  /*0b90*/  BSYNC.RECONVERGENT B0 ;  /* 0x0000000000007941 */ /* 0x000fea0003800200 */
.L_x_10:
[----:B------:R-:W-:Y:S01]  /*0ba0*/  UIADD3 UR11, UPT, UPT, UR4, 0x1, URZ ;  /* 0x00000001040b7890 */ /* 0x000fe2000fffe0ff */
[----:B------:R-:W-:Y:S05]  /*0bb0*/  BSSY.RECONVERGENT B0, `(.L_x_12) ;  /* 0x000001f000007945 */ /* 0x000fea0003800200 */
[----:B------:R-:W-:-:S13]  /*0bc0*/  ISETP.NE.AND P0, PT, R2, UR11, PT ;  /* 0x0000000b02007c0c */ /* 0x000fda000bf05270 */
[----:B------:R-:W-:Y:S05]  /*0bd0*/  @!P0 BRA `(.L_x_13) ;  /* 0x0000000000708947 */ /* 0x000fea0003800000 */
[----:B------:R-:W0:Y:S02]  /*0be0*/  LDS R12, [UR14+0x4] ;  /* 0x0000040eff0c7984 */ /* 0x000e240008000800 */
[----:B0-----:R-:W-:-:S13]  /*0bf0*/  ISETP.GE.AND P0, PT, R12, 0x1, PT ;  /* 0x000000010c00780c */ /* 0x001fda0003f06270 */
[----:B------:R-:W-:Y:S05]  /*0c00*/  @!P0 BRA `(.L_x_13) ;  /* 0x0000000000648947 */ /* 0x000fea0003800000 */
[----:B------:R-:W0:Y:S04]  /*0c10*/  LDS R13, [UR7+0x4] ;  /* 0x00000407ff0d7984 */ /* 0x000e280008000800 */
[----:B------:R-:W1:Y:S01]  /*0c20*/  LDS R12, [UR15+0x4] ;  /* 0x0000040fff0c7984 */ /* 0x000e620008000800 */
        /* <DEDUP_REMOVED lines=23> */
.L_x_13:
[----:B------:R-:W-:Y:S05]  /*0da0*/  BSYNC.RECONVERGENT B0 ;  /* 0x0000000000007941 */ /* 0x000fea0003800200 */
.L_x_12:
        /* <DEDUP_REMOVED lines=32> */
.L_x_15:
[----:B------:R-:W-:Y:S05]  /*0fb0*/  BSYNC.RECONVERGENT B0 ;  /* 0x0000000000007941 */ /* 0x000fea0003800200 */
.L_x_14:
        /* <DEDUP_REMOVED lines=20> */
[----:B------:R-:W-:-:S04]  /*1100*/  IMAD.WIDE R12, R23, R23, RZ ;  /* 0x00000017170c7225 */ /* 0x000fc800078e02ff */
        /* <DEDUP_REMOVED lines=9> */
.L_x_17:
[----:B------:R-:W-:Y:S05]  /*11a0*/  BSYNC.RECONVERGENT B0 ;  /* 0x0000000000007941 */ /* 0x000fea0003800200 */
.L_x_16:
[----:B------:R-:W-:Y:S01]  /*11b0*/  UIADD3 UR4, UPT, UPT, UR4, 0x4, URZ ;  /* 0x0000000404047890 */ /* 0x000fe2000fffe0ff */
[----:B------:R-:W-:Y:S01]  /*11c0*/  VIADD R21, R21, 0x4 ;  /* 0x0000000415157836 */ /* 0x000fe20000000000 */
[----:B------:R-:W-:Y:S02]  /*11d0*/  UIADD3 UR13, UP0, UPT, UR13, 0x4, URZ ;  /* 0x000000040d0d7890 */ /* 0x000fe4000ff1e0ff */
[----:B------:R-:W-:Y:S02]  /*11e0*/  UIADD3 UR7, UPT, UPT, UR7, 0x10, URZ ;  /* 0x0000001007077890 */ /* 0x000fe4000fffe0ff */
[----:B------:R-:W-:Y:S01]  /*11f0*/  ISETP.NE.AND P0, PT, R11, UR4, PT ;  /* 0x000000040b007c0c */ /* 0x000fe2000bf05270 */
[----:B------:R-:W-:-:S12]  /*1200*/  UIADD3.X UR5, UPT, UPT, URZ, UR5, URZ, UP0, !UPT ;  /* 0x00000005ff057290 */ /* 0x000fd800087fe4ff */
[----:B------:R-:W-:Y:S05]  /*1210*/  @P0 BRA `(.L_x_18) ;  /* 0xfffffff400d80947 */ /* 0x000fea000383ffff */
.L_x_9:
[----:B------:R-:W-:-:S09]  /*1220*/  UISETP.NE.AND UP0, UPT, UR10, URZ, UPT ;  /* 0x000000ff0a00728c */ /* 0x000fd2000bf05270 */
[----:B------:R-:W-:Y:S05]  /*1230*/  BRA.U !UP0, `(.L_x_8) ;  /* 0x0000000108bc7547 */ /* 0x000fea000b800000 */
[----:B------:R-:W0:Y:S01]  /*1240*/  S2R R13, SR_CgaCtaId ;  /* 0x00000000000d7919 */ /* 0x000e220000008800 */
[----:B------:R-:W1:Y:S01]  /*1250*/  LDC R21, c[0x0][0x3a8] ;  /* 0x0000ea00ff157b82 */ /* 0x000e620000000800 */
[----:B------:R-:W-:Y:S01]  /*1260*/  MOV R12, 0x400 ;  /* 0x00000400000c7802 */ /* 0x000fe20000000f00 */
[----:B------:R-:W-:Y:S01]  /*1270*/  IMAD.MOV.U32 R24, RZ, RZ, RZ ;  /* 0x000000ffff187224 */ /* 0x000fe200078e00ff */
[----:B------:R-:W-:Y:S01]  /*1280*/  IADD3 R0, PT, PT, R11, -UR6, -R0 ;  /* 0x800000060b007c10 */ /* 0x000fe2000fffe800 */
[----:B------:R-:W-:Y:S01]  /*1290*/  UIADD3 UR4, UPT, UPT, -UR10, URZ, URZ ;  /* 0x000000ff0a047290 */ /* 0x000fe2000fffe1ff */
[----:B0-----:R-:W-:-:S05]  /*12a0*/  LEA R12, R13, R12, 0x18 ;  /* 0x0000000c0d0c7211 */ /* 0x001fca00078ec0ff */
[----:B------:R-:W-:-:S07]  /*12b0*/  IMAD R22, R11, 0x4, R12 ;  /* 0x000000040b167824 */ /* 0x000fce00078e020c */
.L_x_21:
[----:B------:R-:W-:Y:S01]  /*12c0*/  ISETP.NE.AND P0, PT, R0, RZ, PT ;  /* 0x000000ff0000720c */ /* 0x000fe20003f05270 */
[----:B------:R-:W-:Y:S01]  /*12d0*/  UIADD3 UR4, UPT, UPT, UR4, 0x1, URZ ;  /* 0x0000000104047890 */ /* 0x000fe2000fffe0ff */
[----:B------:R-:W-:Y:S03]  /*12e0*/  BSSY.RECONVERGENT B0, `(.L_x_19) ;  /* 0x000001f000007945 */ /* 0x000fe60003800200 */
[----:B------:R-:W-:-:S08]  /*12f0*/  UISETP.NE.AND UP0, UPT, UR4, URZ, UPT ;  /* 0x000000ff0400728c */ /* 0x000fd0000bf05270 */
[----:B------:R-:W-:Y:S05]  /*1300*/  @!P0 BRA `(.L_x_20) ;  /* 0x0000000000708947 */ /* 0x000fea0003800000 */
[----:B-1----:R-:W-:-:S06]  /*1310*/  IMAD R12, R21, 0x8, R22 ;  /* 0x00000008150c7824 */ /* 0x002fcc00078e0216 */
[----:B------:R-:W0:Y:S02]  /*1320*/  LDS R12, [R12] ;  /* 0x000000000c0c7984 */ /* 0x000e240000000800 */
[----:B0-----:R-:W-:-:S13]  /*1330*/  ISETP.GE.AND P0, PT, R12, 0x1, PT ;  /* 0x000000010c00780c */ /* 0x001fda0003f06270 */
[----:B------:R-:W-:Y:S05]  /*1340*/  @!P0 BRA `(.L_x_20) ;  /* 0x0000000000608947 */ /* 0x000fea0003800000 */
[----:B------:R-:W-:Y:S01]  /*1350*/  IMAD R23, R21, 0x4, R22 ;  /* 0x0000000415177824 */ /* 0x000fe200078e0216 */
[----:B------:R-:W0:Y:S04]  /*1360*/  LDS R13, [R22] ;  /* 0x00000000160d7984 */ /* 0x000e280000000800 */
[----:B------:R-:W1:Y:S01]  /*1370*/  LDS R12, [R23] ;  /* 0x00000000170c7984 */ /* 0x000e620000000800 */
        /* <DEDUP_REMOVED lines=19> */
[----:B------:R-:W-:Y:S02]  /*14b0*/  SEL R4, R4, R11, P0 ;  /* 0x0000000b04047207 */ /* 0x000fe40000000000 */
[----:B------:R-:W-:-:S07]  /*14c0*/  SEL R5, R5, R24, P0 ;  /* 0x0000001805057207 */ /* 0x000fce0000000000 */
.L_x_20:
[----:B------:R-:W-:Y:S05]  /*14d0*/  BSYNC.RECONVERGENT B0 ;  /* 0x0000000000007941 */ /* 0x000fea0003800200 */
.L_x_19:
[----:B------:R-:W-:Y:S01]  /*14e0*/  IADD3 R11, P0, PT, R11, 0x1, RZ ;  /* 0x000000010b0b7810 */ /* 0x000fe20007f1e0ff */
[----:B------:R-:W-:Y:S02]  /*14f0*/  VIADD R22, R22, 0x4 ;  /* 0x0000000416167836 */ /* 0x000fe40000000000 */
[----:B------:R-:W-:Y:S02]  /*1500*/  VIADD R0, R0, 0x1 ;  /* 0x0000000100007836 */ /* 0x000fe40000000000 */
[----:B------:R-:W-:Y:S01]  /*1510*/  IMAD.X R24, RZ, RZ, R24, P0 ;  /* 0x000000ffff187224 */ /* 0x000fe200000e0618 */
[----:B------:R-:W-:Y:S07]  /*1520*/  BRA.U UP0, `(.L_x_21) ;  /* 0xfffffffd00647547 */ /* 0x000fee000b83ffff */
.L_x_8:
[----:B------:R-:W-:-:S04]  /*1530*/  ISETP.NE.U32.AND P0, PT, R4, -0x1, PT ;  /* 0xffffffff0400780c */ /* 0x000fc80003f05070 */
[----:B------:R-:W-:-:S13]  /*1540*/  ISETP.NE.AND.EX P0, PT, R5, -0x1, PT, P0 ;  /* 0xffffffff0500780c */ /* 0x000fda0003f05300 */
[----:B------:R-:W-:Y:S05]  /*1550*/  @!P0 EXIT ;  /* 0x000000000000894d */ /* 0x000fea0003800000 */
[----:B------:R-:W0:Y:S02]  /*1560*/  LDCU.64 UR4, c[0x0][0x3a0] ;  /* 0x00007400ff0477ac */ /* 0x000e240008000a00 */
[----:B0-----:R-:W-:-:S04]  /*1570*/  LEA R6, P0, R2, UR4, 0x2 ;  /* 0x0000000402067c11 */ /* 0x001fc8000f8010ff */
[----:B------:R-:W-:Y:S01]  /*1580*/  LEA.HI.X R7, R2, UR5, R3, 0x2, P0 ;  /* 0x0000000502077c11 */ /* 0x000fe200080f1403 */
[----:B------:R-:W0:Y:S04]  /*1590*/  LDCU.64 UR4, c[0x0][0x398] ;  /* 0x00007300ff0477ac */ /* 0x000e280008000a00 */
[----:B------:R-:W2:Y:S01]  /*15a0*/  LDG.E R0, desc[UR8][R6.64] ;  /* 0x0000000806007981 */ /* 0x000ea2000c1e1900 */
[----:B------:R-:W-:Y:S01]  /*15b0*/  IMAD.MOV.U32 R9, RZ, RZ, -0x1 ;  /* 0xffffffffff097424 */ /* 0x000fe200078e00ff */
[----:B0-----:R-:W-:-:S04]  /*15c0*/  LEA R2, P0, R4, UR4, 0x2 ;  /* 0x0000000404027c11 */ /* 0x001fc8000f8010ff */
[----:B------:R-:W-:Y:S01]  /*15d0*/  LEA.HI.X R3, R4, UR5, R5, 0x2, P0 ;  /* 0x0000000504037c11 */ /* 0x000fe200080f1405 */
[----:B--2---:R-:W-:-:S05]  /*15e0*/  VIADD R5, R0, 0x1 ;  /* 0x0000000100057836 */ /* 0x004fca0000000000 */
[----:B------:R-:W-:Y:S04]  /*15f0*/  STG.E desc[UR8][R6.64], R5 ;  /* 0x0000000506007986 */ /* 0x000fe8000c101908 */
[----:B------:R-:W-:Y:S01]  /*1600*/  REDG.E.ADD.STRONG.GPU desc[UR8][R2.64], R9 ;  /* 0x000000090200798e */ /* 0x000fe2000c12e108 */
[----:B------:R-:W-:Y:S05]  /*1610*/  EXIT ;  /* 0x000000000000794d */ /* 0x000fea0003800000 */
        .weak           $__internal_0_$__cuda_sm20_rem_s64
        .type           $__internal_0_$__cuda_sm20_rem_s64,@function
        .size           $__internal_0_$__cuda_sm20_rem_s64,(.L_x_23 - $__internal_0_$__cuda_sm20_rem_s64)
$__internal_0_$__cuda_sm20_rem_s64:
[----:B------:R-:W-:Y:S02]  /*1620*/  IADD3 R4, P1, PT, RZ, -UR10, RZ ;  /* 0x8000000aff047c10 */ /* 0x000fe4000ff3e0ff */
[----:B------:R-:W-:-:S03]  /*1630*/  ISETP.GE.AND P0, PT, R15, RZ, PT ;  /* 0x000000ff0f00720c */ /* 0x000fc60003f06270 */
[----:B------:R-:W-:Y:S01]  /*1640*/  IMAD.X R6, RZ, RZ, ~R15, P1 ;  /* 0x000000ffff067224 */ /* 0x000fe200008e0e0f */
[----:B------:R-:W-:-:S04]  /*1650*/  SEL R4, R4, UR10, !P0 ;  /* 0x0000000a04047c07 */ /* 0x000fc8000c000000 */
[----:B------:R-:W-:-:S04]  /*1660*/  SEL R5, R6, R15, !P0 ;  /* 0x0000000f06057207 */ /* 0x000fc80004000000 */
[----:B------:R-:W0:Y:S08]  /*1670*/  I2F.U64.RP R19, R4 ;  /* 0x0000000400137312 */ /* 0x000e300000309000 */
[----:B0-----:R-:W0:Y:S02]  /*1680*/  MUFU.RCP R19, R19 ;  /* 0x0000001300137308 */ /* 0x001e240000001000 */
[----:B0-----:R-:W-:-:S06]  /*1690*/  VIADD R8, R19, 0x1ffffffe ;  /* 0x1ffffffe13087836 */ /* 0x001fcc0000000000 */
[----:B------:R-:W0:Y:S02]  /*16a0*/  F2I.U64.TRUNC R8, R8 ;  /* 0x0000000800087311 */ /* 0x000e24000020d800 */
[----:B0-----:R-:W-:-:S04]  /*16b0*/  IMAD.WIDE.U32 R6, R8, R4, RZ ;  /* 0x0000000408067225 */ /* 0x001fc800078e00ff */
[----:B------:R-:W-:Y:S01]  /*16c0*/  IMAD R7, R8, R5, R7 ;  /* 0x0000000508077224 */ /* 0x000fe200078e0207 */
[----:B------:R-:W-:-:S03]  /*16d0*/  IADD3 R21, P0, PT, RZ, -R6, RZ ;  /* 0x80000006ff157210 */ /* 0x000fc60007f1e0ff */
[----:B------:R-:W-:Y:S02]  /*16e0*/  IMAD R7, R9, R4, R7 ;  /* 0x0000000409077224 */ /* 0x000fe400078e0207 */
[----:B------:R-:W-:-:S04]  /*16f0*/  IMAD.HI.U32 R6, R8, R21, RZ ;  /* 0x0000001508067227 */ /* 0x000fc800078e00ff */
[----:B------:R-:W-:Y:S02]  /*1700*/  IMAD.X R23, RZ, RZ, ~R7, P0 ;  /* 0x000000ffff177224 */ /* 0x000fe400000e0e07 */
[----:B------:R-:W-:Y:S02]  /*1710*/  IMAD.MOV.U32 R7, RZ, RZ, R8 ;  /* 0x000000ffff077224 */ /* 0x000fe400078e0008 */
[-C--:B------:R-:W-:Y:S02]  /*1720*/  IMAD R25, R9, R23.reuse, RZ ;  /* 0x0000001709197224 */ /* 0x080fe400078e02ff */
[----:B------:R-:W-:-:S04]  /*1730*/  IMAD.WIDE.U32 R6, P0, R8, R23, R6 ;  /* 0x0000001708067225 */ /* 0x000fc80007800006 */
[----:B------:R-:W-:-:S04]  /*1740*/  IMAD.HI.U32 R19, R9, R23, RZ ;  /* 0x0000001709137227 */ /* 0x000fc800078e00ff */
[----:B------:R-:W-:-:S04]  /*1750*/  IMAD.HI.U32 R6, P1, R9, R21, R6 ;  /* 0x0000001509067227 */ /* 0x000fc80007820006 */
[----:B------:R-:W-:Y:S01]  /*1760*/  IMAD.X R19, R19, 0x1, R9, P0 ;  /* 0x0000000113137824 */ /* 0x000fe200000e0609 */
[----:B------:R-:W-:-:S04]  /*1770*/  IADD3 R7, P2, PT, R25, R6, RZ ;  /* 0x0000000619077210 */ /* 0x000fc80007f5e0ff */
[----:B------:R-:W-:Y:S01]  /*1780*/  IADD3.X R19, PT, PT, RZ, RZ, R19, P2, P1 ;  /* 0x000000ffff137210 */ /* 0x000fe200017e2413 */
[----:B------:R-:W-:Y:S01]  /*1790*/  IMAD.WIDE.U32 R8, R7, R4, RZ ;  /* 0x0000000407087225 */ /* 0x000fe200078e00ff */
[----:B------:R-:W-:-:S03]  /*17a0*/  ISETP.GE.AND P1, PT, R16, RZ, PT ;  /* 0x000000ff1000720c */ /* 0x000fc60003f26270 */
[----:B------:R-:W-:Y:S01]  /*17b0*/  IMAD R6, R7, R5, R9 ;  /* 0x0000000507067224 */ /* 0x000fe200078e0209 */
[----:B------:R-:W-:Y:S02]  /*17c0*/  IADD3 R21, P0, PT, RZ, -R8, RZ ;  /* 0x80000008ff157210 */ /* 0x000fe40007f1e0ff */
[----:B------:R-:W-:Y:S01]  /*17d0*/  IADD3 R9, P4, PT, RZ, -R18, RZ ;  /* 0x80000012ff097210 */ /* 0x000fe20007f9e0ff */
[----:B------:R-:W-:Y:S02]  /*17e0*/  IMAD R8, R19, R4, R6 ;  /* 0x0000000413087224 */ /* 0x000fe400078e0206 */
[----:B------:R-:W-:Y:S01]  /*17f0*/  IMAD.HI.U32 R6, R7, R21, RZ ;  /* 0x0000001507067227 */ /* 0x000fe200078e00ff */
[----:B------:R-:W-:-:S03]  /*1800*/  SEL R9, R9, R18, !P1 ;  /* 0x0000001209097207 */ /* 0x000fc60004800000 */
[----:B------:R-:W-:-:S04]  /*1810*/  IMAD.X R8, RZ, RZ, ~R8, P0 ;  /* 0x000000ffff087224 */ /* 0x000fc800000e0e08 */
[----:B------:R-:W-:-:S04]  /*1820*/  IMAD.WIDE.U32 R6, P0, R7, R8, R6 ;  /* 0x0000000807067225 */ /* 0x000fc80007800006 */
[----:B------:R-:W-:-:S04]  /*1830*/  IMAD.HI.U32 R18, R19, R8, RZ ;  /* 0x0000000813127227 */ /* 0x000fc800078e00ff */
[----:B------:R-:W-:-:S04]  /*1840*/  IMAD.HI.U32 R6, P2, R19, R21, R6 ;  /* 0x0000001513067227 */ /* 0x000fc80007840006 */
[----:B------:R-:W-:Y:S02]  /*1850*/  IMAD R7, R19, R8, RZ ;  /* 0x0000000813077224 */ /* 0x000fe400078e02ff */
[----:B------:R-:W-:-:S03]  /*1860*/  IMAD.X R21, RZ, RZ, ~R16, P4 ;  /* 0x000000ffff157224 */ /* 0x000fc600020e0e10 */
[----:B------:R-:W-:Y:S01]  /*1870*/  IADD3 R8, P3, PT, R7, R6, RZ ;  /* 0x0000000607087210 */ /* 0x000fe20007f7e0ff */
[----:B------:R-:W-:Y:S01]  /*1880*/  IMAD.X R7, R18, 0x1, R19, P0 ;  /* 0x0000000112077824 */ /* 0x000fe200000e0613 */
[----:B------:R-:W-:-:S03]  /*1890*/  SEL R19, R21, R16, !P1 ;  /* 0x0000001015137207 */ /* 0x000fc60004800000 */
[----:B------:R-:W-:Y:S01]  /*18a0*/  IMAD.HI.U32 R6, R8, R9, RZ ;  /* 0x0000000908067227 */ /* 0x000fe200078e00ff */
[----:B------:R-:W-:-:S03]  /*18b0*/  IADD3.X R16, PT, PT, RZ, RZ, R7, P3, P2 ;  /* 0x000000ffff107210 */ /* 0x000fc60001fe4407 */
[----:B------:R-:W-:Y:S02]  /*18c0*/  IMAD.MOV.U32 R7, RZ, RZ, RZ ;  /* 0x000000ffff077224 */ /* 0x000fe400078e00ff */
[-C--:B------:R-:W-:Y:S02]  /*18d0*/  IMAD R21, R16, R19.reuse, RZ ;  /* 0x0000001310157224 */ /* 0x080fe400078e02ff */
[----:B------:R-:W-:-:S04]  /*18e0*/  IMAD.WIDE.U32 R6, R8, R19, R6 ;  /* 0x0000001308067225 */ /* 0x000fc800078e0006 */
[----:B------:R-:W-:-:S04]  /*18f0*/  IMAD.HI.U32 R8, R16, R19, RZ ;  /* 0x0000001310087227 */ /* 0x000fc800078e00ff */
[----:B------:R-:W-:-:S04]  /*1900*/  IMAD.HI.U32 R6, P0, R16, R9, R6 ;  /* 0x0000000910067227 */ /* 0x000fc80007800006 */
[----:B------:R-:W-:Y:S01]  /*1910*/  IMAD.X R8, RZ, RZ, R8, P0 ;  /* 0x000000ffff087224 */ /* 0x000fe200000e0608 */
[----:B------:R-:W-:-:S05]  /*1920*/  IADD3 R21, P2, PT, R21, R6, RZ ;  /* 0x0000000615157210 */ /* 0x000fca0007f5e0ff */
[----:B------:R-:W-:-:S04]  /*1930*/  IMAD.WIDE.U32 R6, R21, R4, RZ ;  /* 0x0000000415067225 */ /* 0x000fc800078e00ff */
[----:B------:R-:W-:Y:S01]  /*1940*/  IMAD.X R23, RZ, RZ, R8, P2 ;  /* 0x000000ffff177224 */ /* 0x000fe200010e0608 */
[----:B------:R-:W-:Y:S01]  /*1950*/  IADD3 R25, P2, PT, -R6, R9, RZ ;  /* 0x0000000906197210 */ /* 0x000fe20007f5e1ff */
[----:B------:R-:W-:-:S03]  /*1960*/  IMAD R21, R21, R5, R7 ;  /* 0x0000000515157224 */ /* 0x000fc600078e0207 */
[-C--:B------:R-:W-:Y:S01]  /*1970*/  ISETP.GE.U32.AND P0, PT, R25, R4.reuse, PT ;  /* 0x000000041900720c */ /* 0x080fe20003f06070 */
[----:B------:R-:W-:-:S04]  /*1980*/  IMAD R6, R23, R4, R21 ;  /* 0x0000000417067224 */ /* 0x000fc800078e0215 */
[----:B------:R-:W-:Y:S01]  /*1990*/  IMAD.X R19, R19, 0x1, ~R6, P2 ;  /* 0x0000000113137824 */ /* 0x000fe200010e0e06 */
[----:B------:R-:W-:-:S04]  /*19a0*/  IADD3 R7, P2, PT, R25, -R4, RZ ;  /* 0x8000000419077210 */ /* 0x000fc80007f5e0ff */
[C---:B------:R-:W-:Y:S01]  /*19b0*/  ISETP.GE.U32.AND.EX P0, PT, R19.reuse, R5, PT, P0 ;  /* 0x000000051300720c */ /* 0x040fe20003f06100 */
[----:B------:R-:W-:-:S03]  /*19c0*/  IMAD.X R9, R19, 0x1, ~R5, P2 ;  /* 0x0000000113097824 */ /* 0x000fc600010e0e05 */
[----:B------:R-:W-:Y:S02]  /*19d0*/  SEL R7, R7, R25, P0 ;  /* 0x0000001907077207 */ /* 0x000fe40000000000 */
[----:B------:R-:W-:Y:S02]  /*19e0*/  SEL R9, R9, R19, P0 ;  /* 0x0000001309097207 */ /* 0x000fe40000000000 */
[CC--:B------:R-:W-:Y:S02]  /*19f0*/  ISETP.GE.U32.AND P0, PT, R7.reuse, R4.reuse, PT ;  /* 0x000000040700720c */ /* 0x0c0fe40003f06070 */
[----:B------:R-:W-:Y:S02]  /*1a00*/  IADD3 R4, P2, PT, R7, -R4, RZ ;  /* 0x8000000407047210 */ /* 0x000fe40007f5e0ff */
[----:B------:R-:W-:-:S03]  /*1a10*/  ISETP.GE.U32.AND.EX P0, PT, R9, R5, PT, P0 ;  /* 0x000000050900720c */ /* 0x000fc60003f06100 */
[----:B------:R-:W-:Y:S01]  /*1a20*/  IMAD.X R5, R9, 0x1, ~R5, P2 ;  /* 0x0000000109057824 */ /* 0x000fe200010e0e05 */
[----:B------:R-:W-:-:S04]  /*1a30*/  SEL R4, R4, R7, P0 ;  /* 0x0000000704047207 */ /* 0x000fc80000000000 */
[----:B------:R-:W-:Y:S02]  /*1a40*/  SEL R5, R5, R9, P0 ;  /* 0x0000000905057207 */ /* 0x000fe40000000000 */
[-C--:B------:R-:W-:Y:S02]  /*1a50*/  IADD3 R7, P2, PT, RZ, -R4.reuse, RZ ;  /* 0x80000004ff077210 */ /* 0x080fe40007f5e0ff */
[----:B------:R-:W-:Y:S02]  /*1a60*/  ISETP.NE.U32.AND P0, PT, RZ, UR10, PT ;  /* 0x0000000aff007c0c */ /* 0x000fe4000bf05070 */
[----:B------:R-:W-:Y:S01]  /*1a70*/  SEL R4, R7, R4, !P1 ;  /* 0x0000000407047207 */ /* 0x000fe20004800000 */
[----:B------:R-:W-:Y:S01]  /*1a80*/  IMAD.X R6, RZ, RZ, ~R5, P2 ;  /* 0x000000ffff067224 */ /* 0x000fe200010e0e05 */
[----:B------:R-:W-:Y:S01]  /*1a90*/  ISETP.NE.AND.EX P0, PT, R15, RZ, PT, P0 ;  /* 0x000000ff0f00720c */ /* 0x000fe20003f05300 */
[----:B------:R-:W-:-:S03]  /*1aa0*/  IMAD.MOV.U32 R15, RZ, RZ, 0x0 ;  /* 0x00000000ff0f7424 */ /* 0x000fc600078e00ff */
[----:B------:R-:W-:Y:S02]  /*1ab0*/  SEL R5, R6, R5, !P1 ;  /* 0x0000000506057207 */ /* 0x000fe40004800000 */
[----:B------:R-:W-:Y:S02]  /*1ac0*/  SEL R4, R4, 0xffffffff, P0 ;  /* 0xffffffff04047807 */ /* 0x000fe40000000000 */
[----:B------:R-:W-:Y:S01]  /*1ad0*/  SEL R5, R5, 0xffffffff, P0 ;  /* 0xffffffff05057807 */ /* 0x000fe20000000000 */
[----:B------:R-:W-:Y:S06]  /*1ae0*/  RET.REL.NODEC R14 `(_Z15deal_with_tanksPiS_S_S_S_ixS_) ;  /* 0xffffffe40e447950 */ /* 0x000fec0003c3ffff */
.L_x_22:
        /* <DEDUP_REMOVED lines=9> */
.L_x_23:


//--------------------- .nv.shared._Z24initialize_device_valuesPiS_S_S_ii --------------------------
	.section	.nv.shared._Z24initialize_device_valuesPiS_S_S_ii,"aw",@nobits
	.sectionflags	@""
	.align	16
	.zero		1024


//--------------------- .nv.shared.reserved.0     --------------------------
	.section	.nv.shared.reserved.0,"aw",@nobits
	.weak		__nv_reservedSMEM_offset_0_alias
	.size		__nv_reservedSMEM_offset_0_alias, 0, 64
	.other		__nv_reservedSMEM_offset_0_alias,@"STO_CUDA_RESERVED_SHARED STV_DEFAULT"
__nv_reservedSMEM_offset_0_alias:
	.zero		0
	.zero		64


//--------------------- .nv.shared._Z15deal_with_tanksPiS_S_S_S_ixS_ --------------------------
	.section	.nv.shared._Z15deal_with_tanksPiS_S_S_S_ixS_,"aw",@nobits
	.sectionflags	@""
	.align	16
	.zero		1024


//--------------------- .nv.constant0._Z24initialize_device_valuesPiS_S_S_ii --------------------------
	.section	.nv.constant0._Z24initialize_device_valuesPiS_S_S_ii,"a",@progbits
	.sectionflags	@""
	.align	4
.nv.constant0._Z24initialize_device_valuesPiS_S_S_ii:
	.zero		936


//--------------------- .nv.constant0._Z15deal_with_tanksPiS_S_S_S_ixS_ --------------------------
	.section	.nv.constant0._Z15deal_with_tanksPiS_S_S_S_ixS_,"a",@progbits
	.sectionflags	@""
	.align	4
.nv.constant0._Z15deal_with_tanksPiS_S_S_S_ixS_:
	.zero		960


//--------------------- SYMBOLS --------------------------

	.type		.nv.reservedSmem.offset0,@object
	.size		.nv.reservedSmem.offset0,0x4
	.type		.nv.reservedSmem.cap,@object
	.size		.nv.reservedSmem.cap,0x4
